//
// Generated by NVIDIA NVVM Compiler
//
// Compiler Build ID: CL-36424714
// Cuda compilation tools, release 13.0, V13.0.88
// Based on NVVM 20.0.0
//

.version 9.0
.target sm_100
.address_size 64

	// .globl	_Z19createWordsBaselineP9GraphNodePc
.global .align 4 .b8 precalc_xorwow_matrix[102400];
.global .align 4 .b8 precalc_xorwow_offset_matrix[102400];
.global .align 4 .b8 mrg32k3aM1[2304];
.global .align 4 .b8 mrg32k3aM2[2304];
.global .align 4 .b8 mrg32k3aM1SubSeq[2016];
.global .align 4 .b8 mrg32k3aM2SubSeq[2016];
.global .align 4 .b8 mrg32k3aM1Seq[2304];
.global .align 4 .b8 mrg32k3aM2Seq[2304];
.const .align 8 .b8 __cr_lgamma_table[72];

.visible .entry _Z19createWordsBaselineP9GraphNodePc(
	.param .u64 .ptr .align 1 _Z19createWordsBaselineP9GraphNodePc_param_0,
	.param .u64 .ptr .align 1 _Z19createWordsBaselineP9GraphNodePc_param_1
)
{
	.local .align 8 .b8 	__local_depot0[72];
	.reg .b64 	%SP;
	.reg .b64 	%SPL;
	.reg .pred 	%p<154>;
	.reg .b16 	%rs<7>;
	.reg .b32 	%r<2456>;
	.reg .b32 	%f<57>;
	.reg .b64 	%rd<69>;

	mov.u64 	%SPL, __local_depot0;
	ld.param.u64 	%rd28, [_Z19createWordsBaselineP9GraphNodePc_param_0];
	cvta.to.global.u64 	%rd1, %rd28;
	add.u64 	%rd2, %SPL, 0;
	add.u64 	%rd3, %SPL, 0;
	add.u64 	%rd4, %SPL, 48;
	mov.u32 	%r1086, %tid.x;
	mov.u32 	%r1087, %ntid.x;
	mov.u32 	%r1088, %ctaid.x;
	mad.lo.s32 	%r1089, %r1087, %r1088, %r1086;
	// begin inline asm
	mov.u64 	%rd27, %clock64;
	// end inline asm
	cvt.s64.s32 	%rd66, %r1089;
	cvt.u32.u64 	%r1090, %rd27;
	xor.b32  	%r1091, %r1090, -1429050551;
	mul.lo.s32 	%r1092, %r1091, 1099087573;
	{ .reg .b32 tmp; mov.b64 {tmp, %r1093}, %rd27; }
	xor.b32  	%r1094, %r1093, -136515619;
	mul.lo.s32 	%r1095, %r1094, -1703105765;
	add.s32 	%r1096, %r1092, %r1095;
	add.s32 	%r1, %r1096, 6615241;
	add.s32 	%r1905, %r1092, 123456789;
	st.local.v2.u32 	[%rd3], {%r1, %r1905};
	xor.b32  	%r1097, %r1092, 362436069;
	add.s32 	%r1098, %r1095, 521288629;
	st.local.v2.u32 	[%rd3+8], {%r1097, %r1098};
	xor.b32  	%r1099, %r1095, 88675123;
	add.s32 	%r1901, %r1092, 5783321;
	st.local.v2.u32 	[%rd3+16], {%r1099, %r1901};
	setp.eq.s32 	%p1, %r1089, 0;
	@%p1 bra 	$L__BB0_115;
	mov.b32 	%r1888, 0;
	mov.u64 	%rd65, %rd66;
$L__BB0_2:
	mov.u64 	%rd6, %rd65;
	and.b64  	%rd7, %rd6, 3;
	setp.eq.s64 	%p2, %rd7, 0;
	@%p2 bra 	$L__BB0_114;
	mul.wide.u32 	%rd32, %r1888, 3200;
	mov.u64 	%rd33, precalc_xorwow_matrix;
	add.s64 	%rd8, %rd33, %rd32;
	mov.b32 	%r1901, 0;
	mov.u32 	%r1902, %r1901;
	mov.u32 	%r1903, %r1901;
	mov.u32 	%r1904, %r1901;
	mov.u32 	%r1905, %r1901;
	mov.u32 	%r1894, %r1901;
$L__BB0_4:
	mul.wide.u32 	%rd34, %r1894, 4;
	add.s64 	%rd35, %rd3, %rd34;
	ld.local.u32 	%r13, [%rd35+4];
	shl.b32 	%r14, %r1894, 5;
	mov.b32 	%r1900, 0;
$L__BB0_5:
	.pragma "nounroll";
	shr.u32 	%r1103, %r13, %r1900;
	and.b32  	%r1104, %r1103, 1;
	setp.eq.b32 	%p3, %r1104, 1;
	not.pred 	%p4, %p3;
	add.s32 	%r1105, %r14, %r1900;
	mul.lo.s32 	%r1106, %r1105, 5;
	mul.wide.u32 	%rd36, %r1106, 4;
	add.s64 	%rd9, %rd8, %rd36;
	@%p4 bra 	$L__BB0_7;
	ld.global.u32 	%r1107, [%rd9];
	xor.b32  	%r1905, %r1905, %r1107;
	ld.global.u32 	%r1108, [%rd9+4];
	xor.b32  	%r1904, %r1904, %r1108;
	ld.global.u32 	%r1109, [%rd9+8];
	xor.b32  	%r1903, %r1903, %r1109;
	ld.global.u32 	%r1110, [%rd9+12];
	xor.b32  	%r1902, %r1902, %r1110;
	ld.global.u32 	%r1111, [%rd9+16];
	xor.b32  	%r1901, %r1901, %r1111;
$L__BB0_7:
	and.b32  	%r1113, %r1103, 2;
	setp.eq.s32 	%p5, %r1113, 0;
	@%p5 bra 	$L__BB0_9;
	ld.global.u32 	%r1114, [%rd9+20];
	xor.b32  	%r1905, %r1905, %r1114;
	ld.global.u32 	%r1115, [%rd9+24];
	xor.b32  	%r1904, %r1904, %r1115;
	ld.global.u32 	%r1116, [%rd9+28];
	xor.b32  	%r1903, %r1903, %r1116;
	ld.global.u32 	%r1117, [%rd9+32];
	xor.b32  	%r1902, %r1902, %r1117;
	ld.global.u32 	%r1118, [%rd9+36];
	xor.b32  	%r1901, %r1901, %r1118;
$L__BB0_9:
	and.b32  	%r1120, %r1103, 4;
	setp.eq.s32 	%p6, %r1120, 0;
	@%p6 bra 	$L__BB0_11;
	ld.global.u32 	%r1121, [%rd9+40];
	xor.b32  	%r1905, %r1905, %r1121;
	ld.global.u32 	%r1122, [%rd9+44];
	xor.b32  	%r1904, %r1904, %r1122;
	ld.global.u32 	%r1123, [%rd9+48];
	xor.b32  	%r1903, %r1903, %r1123;
	ld.global.u32 	%r1124, [%rd9+52];
	xor.b32  	%r1902, %r1902, %r1124;
	ld.global.u32 	%r1125, [%rd9+56];
	xor.b32  	%r1901, %r1901, %r1125;
$L__BB0_11:
	and.b32  	%r1127, %r1103, 8;
	setp.eq.s32 	%p7, %r1127, 0;
	@%p7 bra 	$L__BB0_13;
	ld.global.u32 	%r1128, [%rd9+60];
	xor.b32  	%r1905, %r1905, %r1128;
	ld.global.u32 	%r1129, [%rd9+64];
	xor.b32  	%r1904, %r1904, %r1129;
	ld.global.u32 	%r1130, [%rd9+68];
	xor.b32  	%r1903, %r1903, %r1130;
	ld.global.u32 	%r1131, [%rd9+72];
	xor.b32  	%r1902, %r1902, %r1131;
	ld.global.u32 	%r1132, [%rd9+76];
	xor.b32  	%r1901, %r1901, %r1132;
$L__BB0_13:
	and.b32  	%r1134, %r1103, 16;
	setp.eq.s32 	%p8, %r1134, 0;
	@%p8 bra 	$L__BB0_15;
	ld.global.u32 	%r1135, [%rd9+80];
	xor.b32  	%r1905, %r1905, %r1135;
	ld.global.u32 	%r1136, [%rd9+84];
	xor.b32  	%r1904, %r1904, %r1136;
	ld.global.u32 	%r1137, [%rd9+88];
	xor.b32  	%r1903, %r1903, %r1137;
	ld.global.u32 	%r1138, [%rd9+92];
	xor.b32  	%r1902, %r1902, %r1138;
	ld.global.u32 	%r1139, [%rd9+96];
	xor.b32  	%r1901, %r1901, %r1139;
$L__BB0_15:
	and.b32  	%r1141, %r1103, 32;
	setp.eq.s32 	%p9, %r1141, 0;
	@%p9 bra 	$L__BB0_17;
	ld.global.u32 	%r1142, [%rd9+100];
	xor.b32  	%r1905, %r1905, %r1142;
	ld.global.u32 	%r1143, [%rd9+104];
	xor.b32  	%r1904, %r1904, %r1143;
	ld.global.u32 	%r1144, [%rd9+108];
	xor.b32  	%r1903, %r1903, %r1144;
	ld.global.u32 	%r1145, [%rd9+112];
	xor.b32  	%r1902, %r1902, %r1145;
	ld.global.u32 	%r1146, [%rd9+116];
	xor.b32  	%r1901, %r1901, %r1146;
$L__BB0_17:
	and.b32  	%r1148, %r1103, 64;
	setp.eq.s32 	%p10, %r1148, 0;
	@%p10 bra 	$L__BB0_19;
	ld.global.u32 	%r1149, [%rd9+120];
	xor.b32  	%r1905, %r1905, %r1149;
	ld.global.u32 	%r1150, [%rd9+124];
	xor.b32  	%r1904, %r1904, %r1150;
	ld.global.u32 	%r1151, [%rd9+128];
	xor.b32  	%r1903, %r1903, %r1151;
	ld.global.u32 	%r1152, [%rd9+132];
	xor.b32  	%r1902, %r1902, %r1152;
	ld.global.u32 	%r1153, [%rd9+136];
	xor.b32  	%r1901, %r1901, %r1153;
$L__BB0_19:
	and.b32  	%r1155, %r1103, 128;
	setp.eq.s32 	%p11, %r1155, 0;
	@%p11 bra 	$L__BB0_21;
	ld.global.u32 	%r1156, [%rd9+140];
	xor.b32  	%r1905, %r1905, %r1156;
	ld.global.u32 	%r1157, [%rd9+144];
	xor.b32  	%r1904, %r1904, %r1157;
	ld.global.u32 	%r1158, [%rd9+148];
	xor.b32  	%r1903, %r1903, %r1158;
	ld.global.u32 	%r1159, [%rd9+152];
	xor.b32  	%r1902, %r1902, %r1159;
	ld.global.u32 	%r1160, [%rd9+156];
	xor.b32  	%r1901, %r1901, %r1160;
$L__BB0_21:
	and.b32  	%r1162, %r1103, 256;
	setp.eq.s32 	%p12, %r1162, 0;
	@%p12 bra 	$L__BB0_23;
	ld.global.u32 	%r1163, [%rd9+160];
	xor.b32  	%r1905, %r1905, %r1163;
	ld.global.u32 	%r1164, [%rd9+164];
	xor.b32  	%r1904, %r1904, %r1164;
	ld.global.u32 	%r1165, [%rd9+168];
	xor.b32  	%r1903, %r1903, %r1165;
	ld.global.u32 	%r1166, [%rd9+172];
	xor.b32  	%r1902, %r1902, %r1166;
	ld.global.u32 	%r1167, [%rd9+176];
	xor.b32  	%r1901, %r1901, %r1167;
$L__BB0_23:
	and.b32  	%r1169, %r1103, 512;
	setp.eq.s32 	%p13, %r1169, 0;
	@%p13 bra 	$L__BB0_25;
	ld.global.u32 	%r1170, [%rd9+180];
	xor.b32  	%r1905, %r1905, %r1170;
	ld.global.u32 	%r1171, [%rd9+184];
	xor.b32  	%r1904, %r1904, %r1171;
	ld.global.u32 	%r1172, [%rd9+188];
	xor.b32  	%r1903, %r1903, %r1172;
	ld.global.u32 	%r1173, [%rd9+192];
	xor.b32  	%r1902, %r1902, %r1173;
	ld.global.u32 	%r1174, [%rd9+196];
	xor.b32  	%r1901, %r1901, %r1174;
$L__BB0_25:
	and.b32  	%r1176, %r1103, 1024;
	setp.eq.s32 	%p14, %r1176, 0;
	@%p14 bra 	$L__BB0_27;
	ld.global.u32 	%r1177, [%rd9+200];
	xor.b32  	%r1905, %r1905, %r1177;
	ld.global.u32 	%r1178, [%rd9+204];
	xor.b32  	%r1904, %r1904, %r1178;
	ld.global.u32 	%r1179, [%rd9+208];
	xor.b32  	%r1903, %r1903, %r1179;
	ld.global.u32 	%r1180, [%rd9+212];
	xor.b32  	%r1902, %r1902, %r1180;
	ld.global.u32 	%r1181, [%rd9+216];
	xor.b32  	%r1901, %r1901, %r1181;
$L__BB0_27:
	and.b32  	%r1183, %r1103, 2048;
	setp.eq.s32 	%p15, %r1183, 0;
	@%p15 bra 	$L__BB0_29;
	ld.global.u32 	%r1184, [%rd9+220];
	xor.b32  	%r1905, %r1905, %r1184;
	ld.global.u32 	%r1185, [%rd9+224];
	xor.b32  	%r1904, %r1904, %r1185;
	ld.global.u32 	%r1186, [%rd9+228];
	xor.b32  	%r1903, %r1903, %r1186;
	ld.global.u32 	%r1187, [%rd9+232];
	xor.b32  	%r1902, %r1902, %r1187;
	ld.global.u32 	%r1188, [%rd9+236];
	xor.b32  	%r1901, %r1901, %r1188;
$L__BB0_29:
	and.b32  	%r1190, %r1103, 4096;
	setp.eq.s32 	%p16, %r1190, 0;
	@%p16 bra 	$L__BB0_31;
	ld.global.u32 	%r1191, [%rd9+240];
	xor.b32  	%r1905, %r1905, %r1191;
	ld.global.u32 	%r1192, [%rd9+244];
	xor.b32  	%r1904, %r1904, %r1192;
	ld.global.u32 	%r1193, [%rd9+248];
	xor.b32  	%r1903, %r1903, %r1193;
	ld.global.u32 	%r1194, [%rd9+252];
	xor.b32  	%r1902, %r1902, %r1194;
	ld.global.u32 	%r1195, [%rd9+256];
	xor.b32  	%r1901, %r1901, %r1195;
$L__BB0_31:
	and.b32  	%r1197, %r1103, 8192;
	setp.eq.s32 	%p17, %r1197, 0;
	@%p17 bra 	$L__BB0_33;
	ld.global.u32 	%r1198, [%rd9+260];
	xor.b32  	%r1905, %r1905, %r1198;
	ld.global.u32 	%r1199, [%rd9+264];
	xor.b32  	%r1904, %r1904, %r1199;
	ld.global.u32 	%r1200, [%rd9+268];
	xor.b32  	%r1903, %r1903, %r1200;
	ld.global.u32 	%r1201, [%rd9+272];
	xor.b32  	%r1902, %r1902, %r1201;
	ld.global.u32 	%r1202, [%rd9+276];
	xor.b32  	%r1901, %r1901, %r1202;
$L__BB0_33:
	and.b32  	%r1204, %r1103, 16384;
	setp.eq.s32 	%p18, %r1204, 0;
	@%p18 bra 	$L__BB0_35;
	ld.global.u32 	%r1205, [%rd9+280];
	xor.b32  	%r1905, %r1905, %r1205;
	ld.global.u32 	%r1206, [%rd9+284];
	xor.b32  	%r1904, %r1904, %r1206;
	ld.global.u32 	%r1207, [%rd9+288];
	xor.b32  	%r1903, %r1903, %r1207;
	ld.global.u32 	%r1208, [%rd9+292];
	xor.b32  	%r1902, %r1902, %r1208;
	ld.global.u32 	%r1209, [%rd9+296];
	xor.b32  	%r1901, %r1901, %r1209;
$L__BB0_35:
	and.b32  	%r1211, %r1103, 32768;
	setp.eq.s32 	%p19, %r1211, 0;
	@%p19 bra 	$L__BB0_37;
	ld.global.u32 	%r1212, [%rd9+300];
	xor.b32  	%r1905, %r1905, %r1212;
	ld.global.u32 	%r1213, [%rd9+304];
	xor.b32  	%r1904, %r1904, %r1213;
	ld.global.u32 	%r1214, [%rd9+308];
	xor.b32  	%r1903, %r1903, %r1214;
	ld.global.u32 	%r1215, [%rd9+312];
	xor.b32  	%r1902, %r1902, %r1215;
	ld.global.u32 	%r1216, [%rd9+316];
	xor.b32  	%r1901, %r1901, %r1216;
$L__BB0_37:
	add.s32 	%r1900, %r1900, 16;
	setp.ne.s32 	%p20, %r1900, 32;
	@%p20 bra 	$L__BB0_5;
	mad.lo.s32 	%r1217, %r1894, -31, %r14;
	add.s32 	%r1894, %r1217, 1;
	setp.ne.s32 	%p21, %r1894, 5;
	@%p21 bra 	$L__BB0_4;
	st.local.u32 	[%rd3+4], %r1905;
	st.local.v2.u32 	[%rd3+8], {%r1904, %r1903};
	st.local.v2.u32 	[%rd3+16], {%r1902, %r1901};
	setp.eq.s64 	%p22, %rd7, 1;
	@%p22 bra 	$L__BB0_114;
	mov.b32 	%r1901, 0;
	mov.u32 	%r1994, %r1901;
	mov.u32 	%r1995, %r1901;
	mov.u32 	%r1996, %r1901;
	mov.u32 	%r1905, %r1901;
	mov.u32 	%r1986, %r1901;
$L__BB0_41:
	mul.wide.u32 	%rd37, %r1986, 4;
	add.s64 	%rd38, %rd3, %rd37;
	ld.local.u32 	%r189, [%rd38+4];
	shl.b32 	%r190, %r1986, 5;
	mov.b32 	%r1992, 0;
$L__BB0_42:
	.pragma "nounroll";
	shr.u32 	%r1220, %r189, %r1992;
	and.b32  	%r1221, %r1220, 1;
	setp.eq.b32 	%p23, %r1221, 1;
	not.pred 	%p24, %p23;
	add.s32 	%r1222, %r190, %r1992;
	mul.lo.s32 	%r1223, %r1222, 5;
	mul.wide.u32 	%rd39, %r1223, 4;
	add.s64 	%rd10, %rd8, %rd39;
	@%p24 bra 	$L__BB0_44;
	ld.global.u32 	%r1224, [%rd10];
	xor.b32  	%r1905, %r1905, %r1224;
	ld.global.u32 	%r1225, [%rd10+4];
	xor.b32  	%r1996, %r1996, %r1225;
	ld.global.u32 	%r1226, [%rd10+8];
	xor.b32  	%r1995, %r1995, %r1226;
	ld.global.u32 	%r1227, [%rd10+12];
	xor.b32  	%r1994, %r1994, %r1227;
	ld.global.u32 	%r1228, [%rd10+16];
	xor.b32  	%r1901, %r1901, %r1228;
$L__BB0_44:
	and.b32  	%r1230, %r1220, 2;
	setp.eq.s32 	%p25, %r1230, 0;
	@%p25 bra 	$L__BB0_46;
	ld.global.u32 	%r1231, [%rd10+20];
	xor.b32  	%r1905, %r1905, %r1231;
	ld.global.u32 	%r1232, [%rd10+24];
	xor.b32  	%r1996, %r1996, %r1232;
	ld.global.u32 	%r1233, [%rd10+28];
	xor.b32  	%r1995, %r1995, %r1233;
	ld.global.u32 	%r1234, [%rd10+32];
	xor.b32  	%r1994, %r1994, %r1234;
	ld.global.u32 	%r1235, [%rd10+36];
	xor.b32  	%r1901, %r1901, %r1235;
$L__BB0_46:
	and.b32  	%r1237, %r1220, 4;
	setp.eq.s32 	%p26, %r1237, 0;
	@%p26 bra 	$L__BB0_48;
	ld.global.u32 	%r1238, [%rd10+40];
	xor.b32  	%r1905, %r1905, %r1238;
	ld.global.u32 	%r1239, [%rd10+44];
	xor.b32  	%r1996, %r1996, %r1239;
	ld.global.u32 	%r1240, [%rd10+48];
	xor.b32  	%r1995, %r1995, %r1240;
	ld.global.u32 	%r1241, [%rd10+52];
	xor.b32  	%r1994, %r1994, %r1241;
	ld.global.u32 	%r1242, [%rd10+56];
	xor.b32  	%r1901, %r1901, %r1242;
$L__BB0_48:
	and.b32  	%r1244, %r1220, 8;
	setp.eq.s32 	%p27, %r1244, 0;
	@%p27 bra 	$L__BB0_50;
	ld.global.u32 	%r1245, [%rd10+60];
	xor.b32  	%r1905, %r1905, %r1245;
	ld.global.u32 	%r1246, [%rd10+64];
	xor.b32  	%r1996, %r1996, %r1246;
	ld.global.u32 	%r1247, [%rd10+68];
	xor.b32  	%r1995, %r1995, %r1247;
	ld.global.u32 	%r1248, [%rd10+72];
	xor.b32  	%r1994, %r1994, %r1248;
	ld.global.u32 	%r1249, [%rd10+76];
	xor.b32  	%r1901, %r1901, %r1249;
$L__BB0_50:
	and.b32  	%r1251, %r1220, 16;
	setp.eq.s32 	%p28, %r1251, 0;
	@%p28 bra 	$L__BB0_52;
	ld.global.u32 	%r1252, [%rd10+80];
	xor.b32  	%r1905, %r1905, %r1252;
	ld.global.u32 	%r1253, [%rd10+84];
	xor.b32  	%r1996, %r1996, %r1253;
	ld.global.u32 	%r1254, [%rd10+88];
	xor.b32  	%r1995, %r1995, %r1254;
	ld.global.u32 	%r1255, [%rd10+92];
	xor.b32  	%r1994, %r1994, %r1255;
	ld.global.u32 	%r1256, [%rd10+96];
	xor.b32  	%r1901, %r1901, %r1256;
$L__BB0_52:
	and.b32  	%r1258, %r1220, 32;
	setp.eq.s32 	%p29, %r1258, 0;
	@%p29 bra 	$L__BB0_54;
	ld.global.u32 	%r1259, [%rd10+100];
	xor.b32  	%r1905, %r1905, %r1259;
	ld.global.u32 	%r1260, [%rd10+104];
	xor.b32  	%r1996, %r1996, %r1260;
	ld.global.u32 	%r1261, [%rd10+108];
	xor.b32  	%r1995, %r1995, %r1261;
	ld.global.u32 	%r1262, [%rd10+112];
	xor.b32  	%r1994, %r1994, %r1262;
	ld.global.u32 	%r1263, [%rd10+116];
	xor.b32  	%r1901, %r1901, %r1263;
$L__BB0_54:
	and.b32  	%r1265, %r1220, 64;
	setp.eq.s32 	%p30, %r1265, 0;
	@%p30 bra 	$L__BB0_56;
	ld.global.u32 	%r1266, [%rd10+120];
	xor.b32  	%r1905, %r1905, %r1266;
	ld.global.u32 	%r1267, [%rd10+124];
	xor.b32  	%r1996, %r1996, %r1267;
	ld.global.u32 	%r1268, [%rd10+128];
	xor.b32  	%r1995, %r1995, %r1268;
	ld.global.u32 	%r1269, [%rd10+132];
	xor.b32  	%r1994, %r1994, %r1269;
	ld.global.u32 	%r1270, [%rd10+136];
	xor.b32  	%r1901, %r1901, %r1270;
$L__BB0_56:
	and.b32  	%r1272, %r1220, 128;
	setp.eq.s32 	%p31, %r1272, 0;
	@%p31 bra 	$L__BB0_58;
	ld.global.u32 	%r1273, [%rd10+140];
	xor.b32  	%r1905, %r1905, %r1273;
	ld.global.u32 	%r1274, [%rd10+144];
	xor.b32  	%r1996, %r1996, %r1274;
	ld.global.u32 	%r1275, [%rd10+148];
	xor.b32  	%r1995, %r1995, %r1275;
	ld.global.u32 	%r1276, [%rd10+152];
	xor.b32  	%r1994, %r1994, %r1276;
	ld.global.u32 	%r1277, [%rd10+156];
	xor.b32  	%r1901, %r1901, %r1277;
$L__BB0_58:
	and.b32  	%r1279, %r1220, 256;
	setp.eq.s32 	%p32, %r1279, 0;
	@%p32 bra 	$L__BB0_60;
	ld.global.u32 	%r1280, [%rd10+160];
	xor.b32  	%r1905, %r1905, %r1280;
	ld.global.u32 	%r1281, [%rd10+164];
	xor.b32  	%r1996, %r1996, %r1281;
	ld.global.u32 	%r1282, [%rd10+168];
	xor.b32  	%r1995, %r1995, %r1282;
	ld.global.u32 	%r1283, [%rd10+172];
	xor.b32  	%r1994, %r1994, %r1283;
	ld.global.u32 	%r1284, [%rd10+176];
	xor.b32  	%r1901, %r1901, %r1284;
$L__BB0_60:
	and.b32  	%r1286, %r1220, 512;
	setp.eq.s32 	%p33, %r1286, 0;
	@%p33 bra 	$L__BB0_62;
	ld.global.u32 	%r1287, [%rd10+180];
	xor.b32  	%r1905, %r1905, %r1287;
	ld.global.u32 	%r1288, [%rd10+184];
	xor.b32  	%r1996, %r1996, %r1288;
	ld.global.u32 	%r1289, [%rd10+188];
	xor.b32  	%r1995, %r1995, %r1289;
	ld.global.u32 	%r1290, [%rd10+192];
	xor.b32  	%r1994, %r1994, %r1290;
	ld.global.u32 	%r1291, [%rd10+196];
	xor.b32  	%r1901, %r1901, %r1291;
$L__BB0_62:
	and.b32  	%r1293, %r1220, 1024;
	setp.eq.s32 	%p34, %r1293, 0;
	@%p34 bra 	$L__BB0_64;
	ld.global.u32 	%r1294, [%rd10+200];
	xor.b32  	%r1905, %r1905, %r1294;
	ld.global.u32 	%r1295, [%rd10+204];
	xor.b32  	%r1996, %r1996, %r1295;
	ld.global.u32 	%r1296, [%rd10+208];
	xor.b32  	%r1995, %r1995, %r1296;
	ld.global.u32 	%r1297, [%rd10+212];
	xor.b32  	%r1994, %r1994, %r1297;
	ld.global.u32 	%r1298, [%rd10+216];
	xor.b32  	%r1901, %r1901, %r1298;
$L__BB0_64:
	and.b32  	%r1300, %r1220, 2048;
	setp.eq.s32 	%p35, %r1300, 0;
	@%p35 bra 	$L__BB0_66;
	ld.global.u32 	%r1301, [%rd10+220];
	xor.b32  	%r1905, %r1905, %r1301;
	ld.global.u32 	%r1302, [%rd10+224];
	xor.b32  	%r1996, %r1996, %r1302;
	ld.global.u32 	%r1303, [%rd10+228];
	xor.b32  	%r1995, %r1995, %r1303;
	ld.global.u32 	%r1304, [%rd10+232];
	xor.b32  	%r1994, %r1994, %r1304;
	ld.global.u32 	%r1305, [%rd10+236];
	xor.b32  	%r1901, %r1901, %r1305;
$L__BB0_66:
	and.b32  	%r1307, %r1220, 4096;
	setp.eq.s32 	%p36, %r1307, 0;
	@%p36 bra 	$L__BB0_68;
	ld.global.u32 	%r1308, [%rd10+240];
	xor.b32  	%r1905, %r1905, %r1308;
	ld.global.u32 	%r1309, [%rd10+244];
	xor.b32  	%r1996, %r1996, %r1309;
	ld.global.u32 	%r1310, [%rd10+248];
	xor.b32  	%r1995, %r1995, %r1310;
	ld.global.u32 	%r1311, [%rd10+252];
	xor.b32  	%r1994, %r1994, %r1311;
	ld.global.u32 	%r1312, [%rd10+256];
	xor.b32  	%r1901, %r1901, %r1312;
$L__BB0_68:
	and.b32  	%r1314, %r1220, 8192;
	setp.eq.s32 	%p37, %r1314, 0;
	@%p37 bra 	$L__BB0_70;
	ld.global.u32 	%r1315, [%rd10+260];
	xor.b32  	%r1905, %r1905, %r1315;
	ld.global.u32 	%r1316, [%rd10+264];
	xor.b32  	%r1996, %r1996, %r1316;
	ld.global.u32 	%r1317, [%rd10+268];
	xor.b32  	%r1995, %r1995, %r1317;
	ld.global.u32 	%r1318, [%rd10+272];
	xor.b32  	%r1994, %r1994, %r1318;
	ld.global.u32 	%r1319, [%rd10+276];
	xor.b32  	%r1901, %r1901, %r1319;
$L__BB0_70:
	and.b32  	%r1321, %r1220, 16384;
	setp.eq.s32 	%p38, %r1321, 0;
	@%p38 bra 	$L__BB0_72;
	ld.global.u32 	%r1322, [%rd10+280];
	xor.b32  	%r1905, %r1905, %r1322;
	ld.global.u32 	%r1323, [%rd10+284];
	xor.b32  	%r1996, %r1996, %r1323;
	ld.global.u32 	%r1324, [%rd10+288];
	xor.b32  	%r1995, %r1995, %r1324;
	ld.global.u32 	%r1325, [%rd10+292];
	xor.b32  	%r1994, %r1994, %r1325;
	ld.global.u32 	%r1326, [%rd10+296];
	xor.b32  	%r1901, %r1901, %r1326;
$L__BB0_72:
	and.b32  	%r1328, %r1220, 32768;
	setp.eq.s32 	%p39, %r1328, 0;
	@%p39 bra 	$L__BB0_74;
	ld.global.u32 	%r1329, [%rd10+300];
	xor.b32  	%r1905, %r1905, %r1329;
	ld.global.u32 	%r1330, [%rd10+304];
	xor.b32  	%r1996, %r1996, %r1330;
	ld.global.u32 	%r1331, [%rd10+308];
	xor.b32  	%r1995, %r1995, %r1331;
	ld.global.u32 	%r1332, [%rd10+312];
	xor.b32  	%r1994, %r1994, %r1332;
	ld.global.u32 	%r1333, [%rd10+316];
	xor.b32  	%r1901, %r1901, %r1333;
$L__BB0_74:
	add.s32 	%r1992, %r1992, 16;
	setp.ne.s32 	%p40, %r1992, 32;
	@%p40 bra 	$L__BB0_42;
	mad.lo.s32 	%r1334, %r1986, -31, %r190;
	add.s32 	%r1986, %r1334, 1;
	setp.ne.s32 	%p41, %r1986, 5;
	@%p41 bra 	$L__BB0_41;
	st.local.u32 	[%rd3+4], %r1905;
	st.local.v2.u32 	[%rd3+8], {%r1996, %r1995};
	st.local.v2.u32 	[%rd3+16], {%r1994, %r1901};
	setp.ne.s64 	%p42, %rd7, 3;
	@%p42 bra 	$L__BB0_114;
	mov.b32 	%r1901, 0;
	mov.u32 	%r2086, %r1901;
	mov.u32 	%r2087, %r1901;
	mov.u32 	%r2088, %r1901;
	mov.u32 	%r1905, %r1901;
	mov.u32 	%r2078, %r1901;
$L__BB0_78:
	mul.wide.u32 	%rd40, %r2078, 4;
	add.s64 	%rd41, %rd3, %rd40;
	ld.local.u32 	%r365, [%rd41+4];
	shl.b32 	%r366, %r2078, 5;
	mov.b32 	%r2084, 0;
$L__BB0_79:
	.pragma "nounroll";
	shr.u32 	%r1337, %r365, %r2084;
	and.b32  	%r1338, %r1337, 1;
	setp.eq.b32 	%p43, %r1338, 1;
	not.pred 	%p44, %p43;
	add.s32 	%r1339, %r366, %r2084;
	mul.lo.s32 	%r1340, %r1339, 5;
	mul.wide.u32 	%rd42, %r1340, 4;
	add.s64 	%rd11, %rd8, %rd42;
	@%p44 bra 	$L__BB0_81;
	ld.global.u32 	%r1341, [%rd11];
	xor.b32  	%r1905, %r1905, %r1341;
	ld.global.u32 	%r1342, [%rd11+4];
	xor.b32  	%r2088, %r2088, %r1342;
	ld.global.u32 	%r1343, [%rd11+8];
	xor.b32  	%r2087, %r2087, %r1343;
	ld.global.u32 	%r1344, [%rd11+12];
	xor.b32  	%r2086, %r2086, %r1344;
	ld.global.u32 	%r1345, [%rd11+16];
	xor.b32  	%r1901, %r1901, %r1345;
$L__BB0_81:
	and.b32  	%r1347, %r1337, 2;
	setp.eq.s32 	%p45, %r1347, 0;
	@%p45 bra 	$L__BB0_83;
	ld.global.u32 	%r1348, [%rd11+20];
	xor.b32  	%r1905, %r1905, %r1348;
	ld.global.u32 	%r1349, [%rd11+24];
	xor.b32  	%r2088, %r2088, %r1349;
	ld.global.u32 	%r1350, [%rd11+28];
	xor.b32  	%r2087, %r2087, %r1350;
	ld.global.u32 	%r1351, [%rd11+32];
	xor.b32  	%r2086, %r2086, %r1351;
	ld.global.u32 	%r1352, [%rd11+36];
	xor.b32  	%r1901, %r1901, %r1352;
$L__BB0_83:
	and.b32  	%r1354, %r1337, 4;
	setp.eq.s32 	%p46, %r1354, 0;
	@%p46 bra 	$L__BB0_85;
	ld.global.u32 	%r1355, [%rd11+40];
	xor.b32  	%r1905, %r1905, %r1355;
	ld.global.u32 	%r1356, [%rd11+44];
	xor.b32  	%r2088, %r2088, %r1356;
	ld.global.u32 	%r1357, [%rd11+48];
	xor.b32  	%r2087, %r2087, %r1357;
	ld.global.u32 	%r1358, [%rd11+52];
	xor.b32  	%r2086, %r2086, %r1358;
	ld.global.u32 	%r1359, [%rd11+56];
	xor.b32  	%r1901, %r1901, %r1359;
$L__BB0_85:
	and.b32  	%r1361, %r1337, 8;
	setp.eq.s32 	%p47, %r1361, 0;
	@%p47 bra 	$L__BB0_87;
	ld.global.u32 	%r1362, [%rd11+60];
	xor.b32  	%r1905, %r1905, %r1362;
	ld.global.u32 	%r1363, [%rd11+64];
	xor.b32  	%r2088, %r2088, %r1363;
	ld.global.u32 	%r1364, [%rd11+68];
	xor.b32  	%r2087, %r2087, %r1364;
	ld.global.u32 	%r1365, [%rd11+72];
	xor.b32  	%r2086, %r2086, %r1365;
	ld.global.u32 	%r1366, [%rd11+76];
	xor.b32  	%r1901, %r1901, %r1366;
$L__BB0_87:
	and.b32  	%r1368, %r1337, 16;
	setp.eq.s32 	%p48, %r1368, 0;
	@%p48 bra 	$L__BB0_89;
	ld.global.u32 	%r1369, [%rd11+80];
	xor.b32  	%r1905, %r1905, %r1369;
	ld.global.u32 	%r1370, [%rd11+84];
	xor.b32  	%r2088, %r2088, %r1370;
	ld.global.u32 	%r1371, [%rd11+88];
	xor.b32  	%r2087, %r2087, %r1371;
	ld.global.u32 	%r1372, [%rd11+92];
	xor.b32  	%r2086, %r2086, %r1372;
	ld.global.u32 	%r1373, [%rd11+96];
	xor.b32  	%r1901, %r1901, %r1373;
$L__BB0_89:
	and.b32  	%r1375, %r1337, 32;
	setp.eq.s32 	%p49, %r1375, 0;
	@%p49 bra 	$L__BB0_91;
	ld.global.u32 	%r1376, [%rd11+100];
	xor.b32  	%r1905, %r1905, %r1376;
	ld.global.u32 	%r1377, [%rd11+104];
	xor.b32  	%r2088, %r2088, %r1377;
	ld.global.u32 	%r1378, [%rd11+108];
	xor.b32  	%r2087, %r2087, %r1378;
	ld.global.u32 	%r1379, [%rd11+112];
	xor.b32  	%r2086, %r2086, %r1379;
	ld.global.u32 	%r1380, [%rd11+116];
	xor.b32  	%r1901, %r1901, %r1380;
$L__BB0_91:
	and.b32  	%r1382, %r1337, 64;
	setp.eq.s32 	%p50, %r1382, 0;
	@%p50 bra 	$L__BB0_93;
	ld.global.u32 	%r1383, [%rd11+120];
	xor.b32  	%r1905, %r1905, %r1383;
	ld.global.u32 	%r1384, [%rd11+124];
	xor.b32  	%r2088, %r2088, %r1384;
	ld.global.u32 	%r1385, [%rd11+128];
	xor.b32  	%r2087, %r2087, %r1385;
	ld.global.u32 	%r1386, [%rd11+132];
	xor.b32  	%r2086, %r2086, %r1386;
	ld.global.u32 	%r1387, [%rd11+136];
	xor.b32  	%r1901, %r1901, %r1387;
$L__BB0_93:
	and.b32  	%r1389, %r1337, 128;
	setp.eq.s32 	%p51, %r1389, 0;
	@%p51 bra 	$L__BB0_95;
	ld.global.u32 	%r1390, [%rd11+140];
	xor.b32  	%r1905, %r1905, %r1390;
	ld.global.u32 	%r1391, [%rd11+144];
	xor.b32  	%r2088, %r2088, %r1391;
	ld.global.u32 	%r1392, [%rd11+148];
	xor.b32  	%r2087, %r2087, %r1392;
	ld.global.u32 	%r1393, [%rd11+152];
	xor.b32  	%r2086, %r2086, %r1393;
	ld.global.u32 	%r1394, [%rd11+156];
	xor.b32  	%r1901, %r1901, %r1394;
$L__BB0_95:
	and.b32  	%r1396, %r1337, 256;
	setp.eq.s32 	%p52, %r1396, 0;
	@%p52 bra 	$L__BB0_97;
	ld.global.u32 	%r1397, [%rd11+160];
	xor.b32  	%r1905, %r1905, %r1397;
	ld.global.u32 	%r1398, [%rd11+164];
	xor.b32  	%r2088, %r2088, %r1398;
	ld.global.u32 	%r1399, [%rd11+168];
	xor.b32  	%r2087, %r2087, %r1399;
	ld.global.u32 	%r1400, [%rd11+172];
	xor.b32  	%r2086, %r2086, %r1400;
	ld.global.u32 	%r1401, [%rd11+176];
	xor.b32  	%r1901, %r1901, %r1401;
$L__BB0_97:
	and.b32  	%r1403, %r1337, 512;
	setp.eq.s32 	%p53, %r1403, 0;
	@%p53 bra 	$L__BB0_99;
	ld.global.u32 	%r1404, [%rd11+180];
	xor.b32  	%r1905, %r1905, %r1404;
	ld.global.u32 	%r1405, [%rd11+184];
	xor.b32  	%r2088, %r2088, %r1405;
	ld.global.u32 	%r1406, [%rd11+188];
	xor.b32  	%r2087, %r2087, %r1406;
	ld.global.u32 	%r1407, [%rd11+192];
	xor.b32  	%r2086, %r2086, %r1407;
	ld.global.u32 	%r1408, [%rd11+196];
	xor.b32  	%r1901, %r1901, %r1408;
$L__BB0_99:
	and.b32  	%r1410, %r1337, 1024;
	setp.eq.s32 	%p54, %r1410, 0;
	@%p54 bra 	$L__BB0_101;
	ld.global.u32 	%r1411, [%rd11+200];
	xor.b32  	%r1905, %r1905, %r1411;
	ld.global.u32 	%r1412, [%rd11+204];
	xor.b32  	%r2088, %r2088, %r1412;
	ld.global.u32 	%r1413, [%rd11+208];
	xor.b32  	%r2087, %r2087, %r1413;
	ld.global.u32 	%r1414, [%rd11+212];
	xor.b32  	%r2086, %r2086, %r1414;
	ld.global.u32 	%r1415, [%rd11+216];
	xor.b32  	%r1901, %r1901, %r1415;
$L__BB0_101:
	and.b32  	%r1417, %r1337, 2048;
	setp.eq.s32 	%p55, %r1417, 0;
	@%p55 bra 	$L__BB0_103;
	ld.global.u32 	%r1418, [%rd11+220];
	xor.b32  	%r1905, %r1905, %r1418;
	ld.global.u32 	%r1419, [%rd11+224];
	xor.b32  	%r2088, %r2088, %r1419;
	ld.global.u32 	%r1420, [%rd11+228];
	xor.b32  	%r2087, %r2087, %r1420;
	ld.global.u32 	%r1421, [%rd11+232];
	xor.b32  	%r2086, %r2086, %r1421;
	ld.global.u32 	%r1422, [%rd11+236];
	xor.b32  	%r1901, %r1901, %r1422;
$L__BB0_103:
	and.b32  	%r1424, %r1337, 4096;
	setp.eq.s32 	%p56, %r1424, 0;
	@%p56 bra 	$L__BB0_105;
	ld.global.u32 	%r1425, [%rd11+240];
	xor.b32  	%r1905, %r1905, %r1425;
	ld.global.u32 	%r1426, [%rd11+244];
	xor.b32  	%r2088, %r2088, %r1426;
	ld.global.u32 	%r1427, [%rd11+248];
	xor.b32  	%r2087, %r2087, %r1427;
	ld.global.u32 	%r1428, [%rd11+252];
	xor.b32  	%r2086, %r2086, %r1428;
	ld.global.u32 	%r1429, [%rd11+256];
	xor.b32  	%r1901, %r1901, %r1429;
$L__BB0_105:
	and.b32  	%r1431, %r1337, 8192;
	setp.eq.s32 	%p57, %r1431, 0;
	@%p57 bra 	$L__BB0_107;
	ld.global.u32 	%r1432, [%rd11+260];
	xor.b32  	%r1905, %r1905, %r1432;
	ld.global.u32 	%r1433, [%rd11+264];
	xor.b32  	%r2088, %r2088, %r1433;
	ld.global.u32 	%r1434, [%rd11+268];
	xor.b32  	%r2087, %r2087, %r1434;
	ld.global.u32 	%r1435, [%rd11+272];
	xor.b32  	%r2086, %r2086, %r1435;
	ld.global.u32 	%r1436, [%rd11+276];
	xor.b32  	%r1901, %r1901, %r1436;
$L__BB0_107:
	and.b32  	%r1438, %r1337, 16384;
	setp.eq.s32 	%p58, %r1438, 0;
	@%p58 bra 	$L__BB0_109;
	ld.global.u32 	%r1439, [%rd11+280];
	xor.b32  	%r1905, %r1905, %r1439;
	ld.global.u32 	%r1440, [%rd11+284];
	xor.b32  	%r2088, %r2088, %r1440;
	ld.global.u32 	%r1441, [%rd11+288];
	xor.b32  	%r2087, %r2087, %r1441;
	ld.global.u32 	%r1442, [%rd11+292];
	xor.b32  	%r2086, %r2086, %r1442;
	ld.global.u32 	%r1443, [%rd11+296];
	xor.b32  	%r1901, %r1901, %r1443;
$L__BB0_109:
	and.b32  	%r1445, %r1337, 32768;
	setp.eq.s32 	%p59, %r1445, 0;
	@%p59 bra 	$L__BB0_111;
	ld.global.u32 	%r1446, [%rd11+300];
	xor.b32  	%r1905, %r1905, %r1446;
	ld.global.u32 	%r1447, [%rd11+304];
	xor.b32  	%r2088, %r2088, %r1447;
	ld.global.u32 	%r1448, [%rd11+308];
	xor.b32  	%r2087, %r2087, %r1448;
	ld.global.u32 	%r1449, [%rd11+312];
	xor.b32  	%r2086, %r2086, %r1449;
	ld.global.u32 	%r1450, [%rd11+316];
	xor.b32  	%r1901, %r1901, %r1450;
$L__BB0_111:
	add.s32 	%r2084, %r2084, 16;
	setp.ne.s32 	%p60, %r2084, 32;
	@%p60 bra 	$L__BB0_79;
	mad.lo.s32 	%r1451, %r2078, -31, %r366;
	add.s32 	%r2078, %r1451, 1;
	setp.ne.s32 	%p61, %r2078, 5;
	@%p61 bra 	$L__BB0_78;
	st.local.u32 	[%rd3+4], %r1905;
	st.local.v2.u32 	[%rd3+8], {%r2088, %r2087};
	st.local.v2.u32 	[%rd3+16], {%r2086, %r1901};
$L__BB0_114:
	shr.u64 	%rd65, %rd6, 2;
	add.s32 	%r1888, %r1888, 1;
	setp.gt.u64 	%p62, %rd6, 3;
	@%p62 bra 	$L__BB0_2;
$L__BB0_115:
	cvt.u32.u64 	%r1452, %rd66;
	setp.eq.s32 	%p63, %r1452, 0;
	shr.u32 	%r1453, %r1905, 2;
	xor.b32  	%r1454, %r1453, %r1905;
	shl.b32 	%r1455, %r1901, 4;
	shl.b32 	%r1456, %r1454, 1;
	xor.b32  	%r1457, %r1456, %r1455;
	xor.b32  	%r1458, %r1457, %r1454;
	xor.b32  	%r1459, %r1458, %r1901;
	add.s32 	%r1460, %r1, %r1459;
	add.s32 	%r1461, %r1460, 362437;
	cvt.rn.f32.u32 	%f28, %r1461;
	fma.rn.f32 	%f1, %f28, 0f2F800000, 0f2F000000;
	// begin inline asm
	mov.u64 	%rd43, %clock64;
	// end inline asm
	cvt.u32.u64 	%r1462, %rd43;
	xor.b32  	%r1463, %r1462, -1429050551;
	mul.lo.s32 	%r1464, %r1463, 1099087573;
	{ .reg .b32 tmp; mov.b64 {tmp, %r1465}, %rd43; }
	xor.b32  	%r1466, %r1465, -136515619;
	mul.lo.s32 	%r1467, %r1466, -1703105765;
	add.s32 	%r1468, %r1464, %r1467;
	add.s32 	%r540, %r1468, 6615241;
	add.s32 	%r2188, %r1464, 123456789;
	st.local.v2.u32 	[%rd2], {%r540, %r2188};
	xor.b32  	%r1469, %r1464, 362436069;
	add.s32 	%r1470, %r1467, 521288629;
	st.local.v2.u32 	[%rd2+8], {%r1469, %r1470};
	xor.b32  	%r1471, %r1467, 88675123;
	add.s32 	%r2184, %r1464, 5783321;
	st.local.v2.u32 	[%rd2+16], {%r1471, %r2184};
	@%p63 bra 	$L__BB0_230;
	mov.b32 	%r2171, 0;
$L__BB0_117:
	mov.u64 	%rd13, %rd66;
	and.b64  	%rd14, %rd13, 3;
	setp.eq.s64 	%p64, %rd14, 0;
	@%p64 bra 	$L__BB0_229;
	mul.wide.u32 	%rd44, %r2171, 3200;
	mov.u64 	%rd45, precalc_xorwow_matrix;
	add.s64 	%rd15, %rd45, %rd44;
	mov.b32 	%r2184, 0;
	mov.u32 	%r2185, %r2184;
	mov.u32 	%r2186, %r2184;
	mov.u32 	%r2187, %r2184;
	mov.u32 	%r2188, %r2184;
	mov.u32 	%r2177, %r2184;
$L__BB0_119:
	mul.wide.u32 	%rd46, %r2177, 4;
	add.s64 	%rd47, %rd2, %rd46;
	ld.local.u32 	%r552, [%rd47+4];
	shl.b32 	%r553, %r2177, 5;
	mov.b32 	%r2183, 0;
$L__BB0_120:
	.pragma "nounroll";
	shr.u32 	%r1475, %r552, %r2183;
	and.b32  	%r1476, %r1475, 1;
	setp.eq.b32 	%p65, %r1476, 1;
	not.pred 	%p66, %p65;
	add.s32 	%r1477, %r553, %r2183;
	mul.lo.s32 	%r1478, %r1477, 5;
	mul.wide.u32 	%rd48, %r1478, 4;
	add.s64 	%rd16, %rd15, %rd48;
	@%p66 bra 	$L__BB0_122;
	ld.global.u32 	%r1479, [%rd16];
	xor.b32  	%r2188, %r2188, %r1479;
	ld.global.u32 	%r1480, [%rd16+4];
	xor.b32  	%r2187, %r2187, %r1480;
	ld.global.u32 	%r1481, [%rd16+8];
	xor.b32  	%r2186, %r2186, %r1481;
	ld.global.u32 	%r1482, [%rd16+12];
	xor.b32  	%r2185, %r2185, %r1482;
	ld.global.u32 	%r1483, [%rd16+16];
	xor.b32  	%r2184, %r2184, %r1483;
$L__BB0_122:
	and.b32  	%r1485, %r1475, 2;
	setp.eq.s32 	%p67, %r1485, 0;
	@%p67 bra 	$L__BB0_124;
	ld.global.u32 	%r1486, [%rd16+20];
	xor.b32  	%r2188, %r2188, %r1486;
	ld.global.u32 	%r1487, [%rd16+24];
	xor.b32  	%r2187, %r2187, %r1487;
	ld.global.u32 	%r1488, [%rd16+28];
	xor.b32  	%r2186, %r2186, %r1488;
	ld.global.u32 	%r1489, [%rd16+32];
	xor.b32  	%r2185, %r2185, %r1489;
	ld.global.u32 	%r1490, [%rd16+36];
	xor.b32  	%r2184, %r2184, %r1490;
$L__BB0_124:
	and.b32  	%r1492, %r1475, 4;
	setp.eq.s32 	%p68, %r1492, 0;
	@%p68 bra 	$L__BB0_126;
	ld.global.u32 	%r1493, [%rd16+40];
	xor.b32  	%r2188, %r2188, %r1493;
	ld.global.u32 	%r1494, [%rd16+44];
	xor.b32  	%r2187, %r2187, %r1494;
	ld.global.u32 	%r1495, [%rd16+48];
	xor.b32  	%r2186, %r2186, %r1495;
	ld.global.u32 	%r1496, [%rd16+52];
	xor.b32  	%r2185, %r2185, %r1496;
	ld.global.u32 	%r1497, [%rd16+56];
	xor.b32  	%r2184, %r2184, %r1497;
$L__BB0_126:
	and.b32  	%r1499, %r1475, 8;
	setp.eq.s32 	%p69, %r1499, 0;
	@%p69 bra 	$L__BB0_128;
	ld.global.u32 	%r1500, [%rd16+60];
	xor.b32  	%r2188, %r2188, %r1500;
	ld.global.u32 	%r1501, [%rd16+64];
	xor.b32  	%r2187, %r2187, %r1501;
	ld.global.u32 	%r1502, [%rd16+68];
	xor.b32  	%r2186, %r2186, %r1502;
	ld.global.u32 	%r1503, [%rd16+72];
	xor.b32  	%r2185, %r2185, %r1503;
	ld.global.u32 	%r1504, [%rd16+76];
	xor.b32  	%r2184, %r2184, %r1504;
$L__BB0_128:
	and.b32  	%r1506, %r1475, 16;
	setp.eq.s32 	%p70, %r1506, 0;
	@%p70 bra 	$L__BB0_130;
	ld.global.u32 	%r1507, [%rd16+80];
	xor.b32  	%r2188, %r2188, %r1507;
	ld.global.u32 	%r1508, [%rd16+84];
	xor.b32  	%r2187, %r2187, %r1508;
	ld.global.u32 	%r1509, [%rd16+88];
	xor.b32  	%r2186, %r2186, %r1509;
	ld.global.u32 	%r1510, [%rd16+92];
	xor.b32  	%r2185, %r2185, %r1510;
	ld.global.u32 	%r1511, [%rd16+96];
	xor.b32  	%r2184, %r2184, %r1511;
$L__BB0_130:
	and.b32  	%r1513, %r1475, 32;
	setp.eq.s32 	%p71, %r1513, 0;
	@%p71 bra 	$L__BB0_132;
	ld.global.u32 	%r1514, [%rd16+100];
	xor.b32  	%r2188, %r2188, %r1514;
	ld.global.u32 	%r1515, [%rd16+104];
	xor.b32  	%r2187, %r2187, %r1515;
	ld.global.u32 	%r1516, [%rd16+108];
	xor.b32  	%r2186, %r2186, %r1516;
	ld.global.u32 	%r1517, [%rd16+112];
	xor.b32  	%r2185, %r2185, %r1517;
	ld.global.u32 	%r1518, [%rd16+116];
	xor.b32  	%r2184, %r2184, %r1518;
$L__BB0_132:
	and.b32  	%r1520, %r1475, 64;
	setp.eq.s32 	%p72, %r1520, 0;
	@%p72 bra 	$L__BB0_134;
	ld.global.u32 	%r1521, [%rd16+120];
	xor.b32  	%r2188, %r2188, %r1521;
	ld.global.u32 	%r1522, [%rd16+124];
	xor.b32  	%r2187, %r2187, %r1522;
	ld.global.u32 	%r1523, [%rd16+128];
	xor.b32  	%r2186, %r2186, %r1523;
	ld.global.u32 	%r1524, [%rd16+132];
	xor.b32  	%r2185, %r2185, %r1524;
	ld.global.u32 	%r1525, [%rd16+136];
	xor.b32  	%r2184, %r2184, %r1525;
$L__BB0_134:
	and.b32  	%r1527, %r1475, 128;
	setp.eq.s32 	%p73, %r1527, 0;
	@%p73 bra 	$L__BB0_136;
	ld.global.u32 	%r1528, [%rd16+140];
	xor.b32  	%r2188, %r2188, %r1528;
	ld.global.u32 	%r1529, [%rd16+144];
	xor.b32  	%r2187, %r2187, %r1529;
	ld.global.u32 	%r1530, [%rd16+148];
	xor.b32  	%r2186, %r2186, %r1530;
	ld.global.u32 	%r1531, [%rd16+152];
	xor.b32  	%r2185, %r2185, %r1531;
	ld.global.u32 	%r1532, [%rd16+156];
	xor.b32  	%r2184, %r2184, %r1532;
$L__BB0_136:
	and.b32  	%r1534, %r1475, 256;
	setp.eq.s32 	%p74, %r1534, 0;
	@%p74 bra 	$L__BB0_138;
	ld.global.u32 	%r1535, [%rd16+160];
	xor.b32  	%r2188, %r2188, %r1535;
	ld.global.u32 	%r1536, [%rd16+164];
	xor.b32  	%r2187, %r2187, %r1536;
	ld.global.u32 	%r1537, [%rd16+168];
	xor.b32  	%r2186, %r2186, %r1537;
	ld.global.u32 	%r1538, [%rd16+172];
	xor.b32  	%r2185, %r2185, %r1538;
	ld.global.u32 	%r1539, [%rd16+176];
	xor.b32  	%r2184, %r2184, %r1539;
$L__BB0_138:
	and.b32  	%r1541, %r1475, 512;
	setp.eq.s32 	%p75, %r1541, 0;
	@%p75 bra 	$L__BB0_140;
	ld.global.u32 	%r1542, [%rd16+180];
	xor.b32  	%r2188, %r2188, %r1542;
	ld.global.u32 	%r1543, [%rd16+184];
	xor.b32  	%r2187, %r2187, %r1543;
	ld.global.u32 	%r1544, [%rd16+188];
	xor.b32  	%r2186, %r2186, %r1544;
	ld.global.u32 	%r1545, [%rd16+192];
	xor.b32  	%r2185, %r2185, %r1545;
	ld.global.u32 	%r1546, [%rd16+196];
	xor.b32  	%r2184, %r2184, %r1546;
$L__BB0_140:
	and.b32  	%r1548, %r1475, 1024;
	setp.eq.s32 	%p76, %r1548, 0;
	@%p76 bra 	$L__BB0_142;
	ld.global.u32 	%r1549, [%rd16+200];
	xor.b32  	%r2188, %r2188, %r1549;
	ld.global.u32 	%r1550, [%rd16+204];
	xor.b32  	%r2187, %r2187, %r1550;
	ld.global.u32 	%r1551, [%rd16+208];
	xor.b32  	%r2186, %r2186, %r1551;
	ld.global.u32 	%r1552, [%rd16+212];
	xor.b32  	%r2185, %r2185, %r1552;
	ld.global.u32 	%r1553, [%rd16+216];
	xor.b32  	%r2184, %r2184, %r1553;
$L__BB0_142:
	and.b32  	%r1555, %r1475, 2048;
	setp.eq.s32 	%p77, %r1555, 0;
	@%p77 bra 	$L__BB0_144;
	ld.global.u32 	%r1556, [%rd16+220];
	xor.b32  	%r2188, %r2188, %r1556;
	ld.global.u32 	%r1557, [%rd16+224];
	xor.b32  	%r2187, %r2187, %r1557;
	ld.global.u32 	%r1558, [%rd16+228];
	xor.b32  	%r2186, %r2186, %r1558;
	ld.global.u32 	%r1559, [%rd16+232];
	xor.b32  	%r2185, %r2185, %r1559;
	ld.global.u32 	%r1560, [%rd16+236];
	xor.b32  	%r2184, %r2184, %r1560;
$L__BB0_144:
	and.b32  	%r1562, %r1475, 4096;
	setp.eq.s32 	%p78, %r1562, 0;
	@%p78 bra 	$L__BB0_146;
	ld.global.u32 	%r1563, [%rd16+240];
	xor.b32  	%r2188, %r2188, %r1563;
	ld.global.u32 	%r1564, [%rd16+244];
	xor.b32  	%r2187, %r2187, %r1564;
	ld.global.u32 	%r1565, [%rd16+248];
	xor.b32  	%r2186, %r2186, %r1565;
	ld.global.u32 	%r1566, [%rd16+252];
	xor.b32  	%r2185, %r2185, %r1566;
	ld.global.u32 	%r1567, [%rd16+256];
	xor.b32  	%r2184, %r2184, %r1567;
$L__BB0_146:
	and.b32  	%r1569, %r1475, 8192;
	setp.eq.s32 	%p79, %r1569, 0;
	@%p79 bra 	$L__BB0_148;
	ld.global.u32 	%r1570, [%rd16+260];
	xor.b32  	%r2188, %r2188, %r1570;
	ld.global.u32 	%r1571, [%rd16+264];
	xor.b32  	%r2187, %r2187, %r1571;
	ld.global.u32 	%r1572, [%rd16+268];
	xor.b32  	%r2186, %r2186, %r1572;
	ld.global.u32 	%r1573, [%rd16+272];
	xor.b32  	%r2185, %r2185, %r1573;
	ld.global.u32 	%r1574, [%rd16+276];
	xor.b32  	%r2184, %r2184, %r1574;
$L__BB0_148:
	and.b32  	%r1576, %r1475, 16384;
	setp.eq.s32 	%p80, %r1576, 0;
	@%p80 bra 	$L__BB0_150;
	ld.global.u32 	%r1577, [%rd16+280];
	xor.b32  	%r2188, %r2188, %r1577;
	ld.global.u32 	%r1578, [%rd16+284];
	xor.b32  	%r2187, %r2187, %r1578;
	ld.global.u32 	%r1579, [%rd16+288];
	xor.b32  	%r2186, %r2186, %r1579;
	ld.global.u32 	%r1580, [%rd16+292];
	xor.b32  	%r2185, %r2185, %r1580;
	ld.global.u32 	%r1581, [%rd16+296];
	xor.b32  	%r2184, %r2184, %r1581;
$L__BB0_150:
	and.b32  	%r1583, %r1475, 32768;
	setp.eq.s32 	%p81, %r1583, 0;
	@%p81 bra 	$L__BB0_152;
	ld.global.u32 	%r1584, [%rd16+300];
	xor.b32  	%r2188, %r2188, %r1584;
	ld.global.u32 	%r1585, [%rd16+304];
	xor.b32  	%r2187, %r2187, %r1585;
	ld.global.u32 	%r1586, [%rd16+308];
	xor.b32  	%r2186, %r2186, %r1586;
	ld.global.u32 	%r1587, [%rd16+312];
	xor.b32  	%r2185, %r2185, %r1587;
	ld.global.u32 	%r1588, [%rd16+316];
	xor.b32  	%r2184, %r2184, %r1588;
$L__BB0_152:
	add.s32 	%r2183, %r2183, 16;
	setp.ne.s32 	%p82, %r2183, 32;
	@%p82 bra 	$L__BB0_120;
	mad.lo.s32 	%r1589, %r2177, -31, %r553;
	add.s32 	%r2177, %r1589, 1;
	setp.ne.s32 	%p83, %r2177, 5;
	@%p83 bra 	$L__BB0_119;
	st.local.u32 	[%rd2+4], %r2188;
	st.local.v2.u32 	[%rd2+8], {%r2187, %r2186};
	st.local.v2.u32 	[%rd2+16], {%r2185, %r2184};
	setp.eq.s64 	%p84, %rd14, 1;
	@%p84 bra 	$L__BB0_229;
	mov.b32 	%r2184, 0;
	mov.u32 	%r2277, %r2184;
	mov.u32 	%r2278, %r2184;
	mov.u32 	%r2279, %r2184;
	mov.u32 	%r2188, %r2184;
	mov.u32 	%r2269, %r2184;
$L__BB0_156:
	mul.wide.u32 	%rd49, %r2269, 4;
	add.s64 	%rd50, %rd2, %rd49;
	ld.local.u32 	%r728, [%rd50+4];
	shl.b32 	%r729, %r2269, 5;
	mov.b32 	%r2275, 0;
$L__BB0_157:
	.pragma "nounroll";
	shr.u32 	%r1592, %r728, %r2275;
	and.b32  	%r1593, %r1592, 1;
	setp.eq.b32 	%p85, %r1593, 1;
	not.pred 	%p86, %p85;
	add.s32 	%r1594, %r729, %r2275;
	mul.lo.s32 	%r1595, %r1594, 5;
	mul.wide.u32 	%rd51, %r1595, 4;
	add.s64 	%rd17, %rd15, %rd51;
	@%p86 bra 	$L__BB0_159;
	ld.global.u32 	%r1596, [%rd17];
	xor.b32  	%r2188, %r2188, %r1596;
	ld.global.u32 	%r1597, [%rd17+4];
	xor.b32  	%r2279, %r2279, %r1597;
	ld.global.u32 	%r1598, [%rd17+8];
	xor.b32  	%r2278, %r2278, %r1598;
	ld.global.u32 	%r1599, [%rd17+12];
	xor.b32  	%r2277, %r2277, %r1599;
	ld.global.u32 	%r1600, [%rd17+16];
	xor.b32  	%r2184, %r2184, %r1600;
$L__BB0_159:
	and.b32  	%r1602, %r1592, 2;
	setp.eq.s32 	%p87, %r1602, 0;
	@%p87 bra 	$L__BB0_161;
	ld.global.u32 	%r1603, [%rd17+20];
	xor.b32  	%r2188, %r2188, %r1603;
	ld.global.u32 	%r1604, [%rd17+24];
	xor.b32  	%r2279, %r2279, %r1604;
	ld.global.u32 	%r1605, [%rd17+28];
	xor.b32  	%r2278, %r2278, %r1605;
	ld.global.u32 	%r1606, [%rd17+32];
	xor.b32  	%r2277, %r2277, %r1606;
	ld.global.u32 	%r1607, [%rd17+36];
	xor.b32  	%r2184, %r2184, %r1607;
$L__BB0_161:
	and.b32  	%r1609, %r1592, 4;
	setp.eq.s32 	%p88, %r1609, 0;
	@%p88 bra 	$L__BB0_163;
	ld.global.u32 	%r1610, [%rd17+40];
	xor.b32  	%r2188, %r2188, %r1610;
	ld.global.u32 	%r1611, [%rd17+44];
	xor.b32  	%r2279, %r2279, %r1611;
	ld.global.u32 	%r1612, [%rd17+48];
	xor.b32  	%r2278, %r2278, %r1612;
	ld.global.u32 	%r1613, [%rd17+52];
	xor.b32  	%r2277, %r2277, %r1613;
	ld.global.u32 	%r1614, [%rd17+56];
	xor.b32  	%r2184, %r2184, %r1614;
$L__BB0_163:
	and.b32  	%r1616, %r1592, 8;
	setp.eq.s32 	%p89, %r1616, 0;
	@%p89 bra 	$L__BB0_165;
	ld.global.u32 	%r1617, [%rd17+60];
	xor.b32  	%r2188, %r2188, %r1617;
	ld.global.u32 	%r1618, [%rd17+64];
	xor.b32  	%r2279, %r2279, %r1618;
	ld.global.u32 	%r1619, [%rd17+68];
	xor.b32  	%r2278, %r2278, %r1619;
	ld.global.u32 	%r1620, [%rd17+72];
	xor.b32  	%r2277, %r2277, %r1620;
	ld.global.u32 	%r1621, [%rd17+76];
	xor.b32  	%r2184, %r2184, %r1621;
$L__BB0_165:
	and.b32  	%r1623, %r1592, 16;
	setp.eq.s32 	%p90, %r1623, 0;
	@%p90 bra 	$L__BB0_167;
	ld.global.u32 	%r1624, [%rd17+80];
	xor.b32  	%r2188, %r2188, %r1624;
	ld.global.u32 	%r1625, [%rd17+84];
	xor.b32  	%r2279, %r2279, %r1625;
	ld.global.u32 	%r1626, [%rd17+88];
	xor.b32  	%r2278, %r2278, %r1626;
	ld.global.u32 	%r1627, [%rd17+92];
	xor.b32  	%r2277, %r2277, %r1627;
	ld.global.u32 	%r1628, [%rd17+96];
	xor.b32  	%r2184, %r2184, %r1628;
$L__BB0_167:
	and.b32  	%r1630, %r1592, 32;
	setp.eq.s32 	%p91, %r1630, 0;
	@%p91 bra 	$L__BB0_169;
	ld.global.u32 	%r1631, [%rd17+100];
	xor.b32  	%r2188, %r2188, %r1631;
	ld.global.u32 	%r1632, [%rd17+104];
	xor.b32  	%r2279, %r2279, %r1632;
	ld.global.u32 	%r1633, [%rd17+108];
	xor.b32  	%r2278, %r2278, %r1633;
	ld.global.u32 	%r1634, [%rd17+112];
	xor.b32  	%r2277, %r2277, %r1634;
	ld.global.u32 	%r1635, [%rd17+116];
	xor.b32  	%r2184, %r2184, %r1635;
$L__BB0_169:
	and.b32  	%r1637, %r1592, 64;
	setp.eq.s32 	%p92, %r1637, 0;
	@%p92 bra 	$L__BB0_171;
	ld.global.u32 	%r1638, [%rd17+120];
	xor.b32  	%r2188, %r2188, %r1638;
	ld.global.u32 	%r1639, [%rd17+124];
	xor.b32  	%r2279, %r2279, %r1639;
	ld.global.u32 	%r1640, [%rd17+128];
	xor.b32  	%r2278, %r2278, %r1640;
	ld.global.u32 	%r1641, [%rd17+132];
	xor.b32  	%r2277, %r2277, %r1641;
	ld.global.u32 	%r1642, [%rd17+136];
	xor.b32  	%r2184, %r2184, %r1642;
$L__BB0_171:
	and.b32  	%r1644, %r1592, 128;
	setp.eq.s32 	%p93, %r1644, 0;
	@%p93 bra 	$L__BB0_173;
	ld.global.u32 	%r1645, [%rd17+140];
	xor.b32  	%r2188, %r2188, %r1645;
	ld.global.u32 	%r1646, [%rd17+144];
	xor.b32  	%r2279, %r2279, %r1646;
	ld.global.u32 	%r1647, [%rd17+148];
	xor.b32  	%r2278, %r2278, %r1647;
	ld.global.u32 	%r1648, [%rd17+152];
	xor.b32  	%r2277, %r2277, %r1648;
	ld.global.u32 	%r1649, [%rd17+156];
	xor.b32  	%r2184, %r2184, %r1649;
$L__BB0_173:
	and.b32  	%r1651, %r1592, 256;
	setp.eq.s32 	%p94, %r1651, 0;
	@%p94 bra 	$L__BB0_175;
	ld.global.u32 	%r1652, [%rd17+160];
	xor.b32  	%r2188, %r2188, %r1652;
	ld.global.u32 	%r1653, [%rd17+164];
	xor.b32  	%r2279, %r2279, %r1653;
	ld.global.u32 	%r1654, [%rd17+168];
	xor.b32  	%r2278, %r2278, %r1654;
	ld.global.u32 	%r1655, [%rd17+172];
	xor.b32  	%r2277, %r2277, %r1655;
	ld.global.u32 	%r1656, [%rd17+176];
	xor.b32  	%r2184, %r2184, %r1656;
$L__BB0_175:
	and.b32  	%r1658, %r1592, 512;
	setp.eq.s32 	%p95, %r1658, 0;
	@%p95 bra 	$L__BB0_177;
	ld.global.u32 	%r1659, [%rd17+180];
	xor.b32  	%r2188, %r2188, %r1659;
	ld.global.u32 	%r1660, [%rd17+184];
	xor.b32  	%r2279, %r2279, %r1660;
	ld.global.u32 	%r1661, [%rd17+188];
	xor.b32  	%r2278, %r2278, %r1661;
	ld.global.u32 	%r1662, [%rd17+192];
	xor.b32  	%r2277, %r2277, %r1662;
	ld.global.u32 	%r1663, [%rd17+196];
	xor.b32  	%r2184, %r2184, %r1663;
$L__BB0_177:
	and.b32  	%r1665, %r1592, 1024;
	setp.eq.s32 	%p96, %r1665, 0;
	@%p96 bra 	$L__BB0_179;
	ld.global.u32 	%r1666, [%rd17+200];
	xor.b32  	%r2188, %r2188, %r1666;
	ld.global.u32 	%r1667, [%rd17+204];
	xor.b32  	%r2279, %r2279, %r1667;
	ld.global.u32 	%r1668, [%rd17+208];
	xor.b32  	%r2278, %r2278, %r1668;
	ld.global.u32 	%r1669, [%rd17+212];
	xor.b32  	%r2277, %r2277, %r1669;
	ld.global.u32 	%r1670, [%rd17+216];
	xor.b32  	%r2184, %r2184, %r1670;
$L__BB0_179:
	and.b32  	%r1672, %r1592, 2048;
	setp.eq.s32 	%p97, %r1672, 0;
	@%p97 bra 	$L__BB0_181;
	ld.global.u32 	%r1673, [%rd17+220];
	xor.b32  	%r2188, %r2188, %r1673;
	ld.global.u32 	%r1674, [%rd17+224];
	xor.b32  	%r2279, %r2279, %r1674;
	ld.global.u32 	%r1675, [%rd17+228];
	xor.b32  	%r2278, %r2278, %r1675;
	ld.global.u32 	%r1676, [%rd17+232];
	xor.b32  	%r2277, %r2277, %r1676;
	ld.global.u32 	%r1677, [%rd17+236];
	xor.b32  	%r2184, %r2184, %r1677;
$L__BB0_181:
	and.b32  	%r1679, %r1592, 4096;
	setp.eq.s32 	%p98, %r1679, 0;
	@%p98 bra 	$L__BB0_183;
	ld.global.u32 	%r1680, [%rd17+240];
	xor.b32  	%r2188, %r2188, %r1680;
	ld.global.u32 	%r1681, [%rd17+244];
	xor.b32  	%r2279, %r2279, %r1681;
	ld.global.u32 	%r1682, [%rd17+248];
	xor.b32  	%r2278, %r2278, %r1682;
	ld.global.u32 	%r1683, [%rd17+252];
	xor.b32  	%r2277, %r2277, %r1683;
	ld.global.u32 	%r1684, [%rd17+256];
	xor.b32  	%r2184, %r2184, %r1684;
$L__BB0_183:
	and.b32  	%r1686, %r1592, 8192;
	setp.eq.s32 	%p99, %r1686, 0;
	@%p99 bra 	$L__BB0_185;
	ld.global.u32 	%r1687, [%rd17+260];
	xor.b32  	%r2188, %r2188, %r1687;
	ld.global.u32 	%r1688, [%rd17+264];
	xor.b32  	%r2279, %r2279, %r1688;
	ld.global.u32 	%r1689, [%rd17+268];
	xor.b32  	%r2278, %r2278, %r1689;
	ld.global.u32 	%r1690, [%rd17+272];
	xor.b32  	%r2277, %r2277, %r1690;
	ld.global.u32 	%r1691, [%rd17+276];
	xor.b32  	%r2184, %r2184, %r1691;
$L__BB0_185:
	and.b32  	%r1693, %r1592, 16384;
	setp.eq.s32 	%p100, %r1693, 0;
	@%p100 bra 	$L__BB0_187;
	ld.global.u32 	%r1694, [%rd17+280];
	xor.b32  	%r2188, %r2188, %r1694;
	ld.global.u32 	%r1695, [%rd17+284];
	xor.b32  	%r2279, %r2279, %r1695;
	ld.global.u32 	%r1696, [%rd17+288];
	xor.b32  	%r2278, %r2278, %r1696;
	ld.global.u32 	%r1697, [%rd17+292];
	xor.b32  	%r2277, %r2277, %r1697;
	ld.global.u32 	%r1698, [%rd17+296];
	xor.b32  	%r2184, %r2184, %r1698;
$L__BB0_187:
	and.b32  	%r1700, %r1592, 32768;
	setp.eq.s32 	%p101, %r1700, 0;
	@%p101 bra 	$L__BB0_189;
	ld.global.u32 	%r1701, [%rd17+300];
	xor.b32  	%r2188, %r2188, %r1701;
	ld.global.u32 	%r1702, [%rd17+304];
	xor.b32  	%r2279, %r2279, %r1702;
	ld.global.u32 	%r1703, [%rd17+308];
	xor.b32  	%r2278, %r2278, %r1703;
	ld.global.u32 	%r1704, [%rd17+312];
	xor.b32  	%r2277, %r2277, %r1704;
	ld.global.u32 	%r1705, [%rd17+316];
	xor.b32  	%r2184, %r2184, %r1705;
$L__BB0_189:
	add.s32 	%r2275, %r2275, 16;
	setp.ne.s32 	%p102, %r2275, 32;
	@%p102 bra 	$L__BB0_157;
	mad.lo.s32 	%r1706, %r2269, -31, %r729;
	add.s32 	%r2269, %r1706, 1;
	setp.ne.s32 	%p103, %r2269, 5;
	@%p103 bra 	$L__BB0_156;
	st.local.u32 	[%rd2+4], %r2188;
	st.local.v2.u32 	[%rd2+8], {%r2279, %r2278};
	st.local.v2.u32 	[%rd2+16], {%r2277, %r2184};
	setp.ne.s64 	%p104, %rd14, 3;
	@%p104 bra 	$L__BB0_229;
	mov.b32 	%r2184, 0;
	mov.u32 	%r2369, %r2184;
	mov.u32 	%r2370, %r2184;
	mov.u32 	%r2371, %r2184;
	mov.u32 	%r2188, %r2184;
	mov.u32 	%r2361, %r2184;
$L__BB0_193:
	mul.wide.u32 	%rd52, %r2361, 4;
	add.s64 	%rd53, %rd2, %rd52;
	ld.local.u32 	%r904, [%rd53+4];
	shl.b32 	%r905, %r2361, 5;
	mov.b32 	%r2367, 0;
$L__BB0_194:
	.pragma "nounroll";
	shr.u32 	%r1709, %r904, %r2367;
	and.b32  	%r1710, %r1709, 1;
	setp.eq.b32 	%p105, %r1710, 1;
	not.pred 	%p106, %p105;
	add.s32 	%r1711, %r905, %r2367;
	mul.lo.s32 	%r1712, %r1711, 5;
	mul.wide.u32 	%rd54, %r1712, 4;
	add.s64 	%rd18, %rd15, %rd54;
	@%p106 bra 	$L__BB0_196;
	ld.global.u32 	%r1713, [%rd18];
	xor.b32  	%r2188, %r2188, %r1713;
	ld.global.u32 	%r1714, [%rd18+4];
	xor.b32  	%r2371, %r2371, %r1714;
	ld.global.u32 	%r1715, [%rd18+8];
	xor.b32  	%r2370, %r2370, %r1715;
	ld.global.u32 	%r1716, [%rd18+12];
	xor.b32  	%r2369, %r2369, %r1716;
	ld.global.u32 	%r1717, [%rd18+16];
	xor.b32  	%r2184, %r2184, %r1717;
$L__BB0_196:
	and.b32  	%r1719, %r1709, 2;
	setp.eq.s32 	%p107, %r1719, 0;
	@%p107 bra 	$L__BB0_198;
	ld.global.u32 	%r1720, [%rd18+20];
	xor.b32  	%r2188, %r2188, %r1720;
	ld.global.u32 	%r1721, [%rd18+24];
	xor.b32  	%r2371, %r2371, %r1721;
	ld.global.u32 	%r1722, [%rd18+28];
	xor.b32  	%r2370, %r2370, %r1722;
	ld.global.u32 	%r1723, [%rd18+32];
	xor.b32  	%r2369, %r2369, %r1723;
	ld.global.u32 	%r1724, [%rd18+36];
	xor.b32  	%r2184, %r2184, %r1724;
$L__BB0_198:
	and.b32  	%r1726, %r1709, 4;
	setp.eq.s32 	%p108, %r1726, 0;
	@%p108 bra 	$L__BB0_200;
	ld.global.u32 	%r1727, [%rd18+40];
	xor.b32  	%r2188, %r2188, %r1727;
	ld.global.u32 	%r1728, [%rd18+44];
	xor.b32  	%r2371, %r2371, %r1728;
	ld.global.u32 	%r1729, [%rd18+48];
	xor.b32  	%r2370, %r2370, %r1729;
	ld.global.u32 	%r1730, [%rd18+52];
	xor.b32  	%r2369, %r2369, %r1730;
	ld.global.u32 	%r1731, [%rd18+56];
	xor.b32  	%r2184, %r2184, %r1731;
$L__BB0_200:
	and.b32  	%r1733, %r1709, 8;
	setp.eq.s32 	%p109, %r1733, 0;
	@%p109 bra 	$L__BB0_202;
	ld.global.u32 	%r1734, [%rd18+60];
	xor.b32  	%r2188, %r2188, %r1734;
	ld.global.u32 	%r1735, [%rd18+64];
	xor.b32  	%r2371, %r2371, %r1735;
	ld.global.u32 	%r1736, [%rd18+68];
	xor.b32  	%r2370, %r2370, %r1736;
	ld.global.u32 	%r1737, [%rd18+72];
	xor.b32  	%r2369, %r2369, %r1737;
	ld.global.u32 	%r1738, [%rd18+76];
	xor.b32  	%r2184, %r2184, %r1738;
$L__BB0_202:
	and.b32  	%r1740, %r1709, 16;
	setp.eq.s32 	%p110, %r1740, 0;
	@%p110 bra 	$L__BB0_204;
	ld.global.u32 	%r1741, [%rd18+80];
	xor.b32  	%r2188, %r2188, %r1741;
	ld.global.u32 	%r1742, [%rd18+84];
	xor.b32  	%r2371, %r2371, %r1742;
	ld.global.u32 	%r1743, [%rd18+88];
	xor.b32  	%r2370, %r2370, %r1743;
	ld.global.u32 	%r1744, [%rd18+92];
	xor.b32  	%r2369, %r2369, %r1744;
	ld.global.u32 	%r1745, [%rd18+96];
	xor.b32  	%r2184, %r2184, %r1745;
$L__BB0_204:
	and.b32  	%r1747, %r1709, 32;
	setp.eq.s32 	%p111, %r1747, 0;
	@%p111 bra 	$L__BB0_206;
	ld.global.u32 	%r1748, [%rd18+100];
	xor.b32  	%r2188, %r2188, %r1748;
	ld.global.u32 	%r1749, [%rd18+104];
	xor.b32  	%r2371, %r2371, %r1749;
	ld.global.u32 	%r1750, [%rd18+108];
	xor.b32  	%r2370, %r2370, %r1750;
	ld.global.u32 	%r1751, [%rd18+112];
	xor.b32  	%r2369, %r2369, %r1751;
	ld.global.u32 	%r1752, [%rd18+116];
	xor.b32  	%r2184, %r2184, %r1752;
$L__BB0_206:
	and.b32  	%r1754, %r1709, 64;
	setp.eq.s32 	%p112, %r1754, 0;
	@%p112 bra 	$L__BB0_208;
	ld.global.u32 	%r1755, [%rd18+120];
	xor.b32  	%r2188, %r2188, %r1755;
	ld.global.u32 	%r1756, [%rd18+124];
	xor.b32  	%r2371, %r2371, %r1756;
	ld.global.u32 	%r1757, [%rd18+128];
	xor.b32  	%r2370, %r2370, %r1757;
	ld.global.u32 	%r1758, [%rd18+132];
	xor.b32  	%r2369, %r2369, %r1758;
	ld.global.u32 	%r1759, [%rd18+136];
	xor.b32  	%r2184, %r2184, %r1759;
$L__BB0_208:
	and.b32  	%r1761, %r1709, 128;
	setp.eq.s32 	%p113, %r1761, 0;
	@%p113 bra 	$L__BB0_210;
	ld.global.u32 	%r1762, [%rd18+140];
	xor.b32  	%r2188, %r2188, %r1762;
	ld.global.u32 	%r1763, [%rd18+144];
	xor.b32  	%r2371, %r2371, %r1763;
	ld.global.u32 	%r1764, [%rd18+148];
	xor.b32  	%r2370, %r2370, %r1764;
	ld.global.u32 	%r1765, [%rd18+152];
	xor.b32  	%r2369, %r2369, %r1765;
	ld.global.u32 	%r1766, [%rd18+156];
	xor.b32  	%r2184, %r2184, %r1766;
$L__BB0_210:
	and.b32  	%r1768, %r1709, 256;
	setp.eq.s32 	%p114, %r1768, 0;
	@%p114 bra 	$L__BB0_212;
	ld.global.u32 	%r1769, [%rd18+160];
	xor.b32  	%r2188, %r2188, %r1769;
	ld.global.u32 	%r1770, [%rd18+164];
	xor.b32  	%r2371, %r2371, %r1770;
	ld.global.u32 	%r1771, [%rd18+168];
	xor.b32  	%r2370, %r2370, %r1771;
	ld.global.u32 	%r1772, [%rd18+172];
	xor.b32  	%r2369, %r2369, %r1772;
	ld.global.u32 	%r1773, [%rd18+176];
	xor.b32  	%r2184, %r2184, %r1773;
$L__BB0_212:
	and.b32  	%r1775, %r1709, 512;
	setp.eq.s32 	%p115, %r1775, 0;
	@%p115 bra 	$L__BB0_214;
	ld.global.u32 	%r1776, [%rd18+180];
	xor.b32  	%r2188, %r2188, %r1776;
	ld.global.u32 	%r1777, [%rd18+184];
	xor.b32  	%r2371, %r2371, %r1777;
	ld.global.u32 	%r1778, [%rd18+188];
	xor.b32  	%r2370, %r2370, %r1778;
	ld.global.u32 	%r1779, [%rd18+192];
	xor.b32  	%r2369, %r2369, %r1779;
	ld.global.u32 	%r1780, [%rd18+196];
	xor.b32  	%r2184, %r2184, %r1780;
$L__BB0_214:
	and.b32  	%r1782, %r1709, 1024;
	setp.eq.s32 	%p116, %r1782, 0;
	@%p116 bra 	$L__BB0_216;
	ld.global.u32 	%r1783, [%rd18+200];
	xor.b32  	%r2188, %r2188, %r1783;
	ld.global.u32 	%r1784, [%rd18+204];
	xor.b32  	%r2371, %r2371, %r1784;
	ld.global.u32 	%r1785, [%rd18+208];
	xor.b32  	%r2370, %r2370, %r1785;
	ld.global.u32 	%r1786, [%rd18+212];
	xor.b32  	%r2369, %r2369, %r1786;
	ld.global.u32 	%r1787, [%rd18+216];
	xor.b32  	%r2184, %r2184, %r1787;
$L__BB0_216:
	and.b32  	%r1789, %r1709, 2048;
	setp.eq.s32 	%p117, %r1789, 0;
	@%p117 bra 	$L__BB0_218;
	ld.global.u32 	%r1790, [%rd18+220];
	xor.b32  	%r2188, %r2188, %r1790;
	ld.global.u32 	%r1791, [%rd18+224];
	xor.b32  	%r2371, %r2371, %r1791;
	ld.global.u32 	%r1792, [%rd18+228];
	xor.b32  	%r2370, %r2370, %r1792;
	ld.global.u32 	%r1793, [%rd18+232];
	xor.b32  	%r2369, %r2369, %r1793;
	ld.global.u32 	%r1794, [%rd18+236];
	xor.b32  	%r2184, %r2184, %r1794;
$L__BB0_218:
	and.b32  	%r1796, %r1709, 4096;
	setp.eq.s32 	%p118, %r1796, 0;
	@%p118 bra 	$L__BB0_220;
	ld.global.u32 	%r1797, [%rd18+240];
	xor.b32  	%r2188, %r2188, %r1797;
	ld.global.u32 	%r1798, [%rd18+244];
	xor.b32  	%r2371, %r2371, %r1798;
	ld.global.u32 	%r1799, [%rd18+248];
	xor.b32  	%r2370, %r2370, %r1799;
	ld.global.u32 	%r1800, [%rd18+252];
	xor.b32  	%r2369, %r2369, %r1800;
	ld.global.u32 	%r1801, [%rd18+256];
	xor.b32  	%r2184, %r2184, %r1801;
$L__BB0_220:
	and.b32  	%r1803, %r1709, 8192;
	setp.eq.s32 	%p119, %r1803, 0;
	@%p119 bra 	$L__BB0_222;
	ld.global.u32 	%r1804, [%rd18+260];
	xor.b32  	%r2188, %r2188, %r1804;
	ld.global.u32 	%r1805, [%rd18+264];
	xor.b32  	%r2371, %r2371, %r1805;
	ld.global.u32 	%r1806, [%rd18+268];
	xor.b32  	%r2370, %r2370, %r1806;
	ld.global.u32 	%r1807, [%rd18+272];
	xor.b32  	%r2369, %r2369, %r1807;
	ld.global.u32 	%r1808, [%rd18+276];
	xor.b32  	%r2184, %r2184, %r1808;
$L__BB0_222:
	and.b32  	%r1810, %r1709, 16384;
	setp.eq.s32 	%p120, %r1810, 0;
	@%p120 bra 	$L__BB0_224;
	ld.global.u32 	%r1811, [%rd18+280];
	xor.b32  	%r2188, %r2188, %r1811;
	ld.global.u32 	%r1812, [%rd18+284];
	xor.b32  	%r2371, %r2371, %r1812;
	ld.global.u32 	%r1813, [%rd18+288];
	xor.b32  	%r2370, %r2370, %r1813;
	ld.global.u32 	%r1814, [%rd18+292];
	xor.b32  	%r2369, %r2369, %r1814;
	ld.global.u32 	%r1815, [%rd18+296];
	xor.b32  	%r2184, %r2184, %r1815;
$L__BB0_224:
	and.b32  	%r1817, %r1709, 32768;
	setp.eq.s32 	%p121, %r1817, 0;
	@%p121 bra 	$L__BB0_226;
	ld.global.u32 	%r1818, [%rd18+300];
	xor.b32  	%r2188, %r2188, %r1818;
	ld.global.u32 	%r1819, [%rd18+304];
	xor.b32  	%r2371, %r2371, %r1819;
	ld.global.u32 	%r1820, [%rd18+308];
	xor.b32  	%r2370, %r2370, %r1820;
	ld.global.u32 	%r1821, [%rd18+312];
	xor.b32  	%r2369, %r2369, %r1821;
	ld.global.u32 	%r1822, [%rd18+316];
	xor.b32  	%r2184, %r2184, %r1822;
$L__BB0_226:
	add.s32 	%r2367, %r2367, 16;
	setp.ne.s32 	%p122, %r2367, 32;
	@%p122 bra 	$L__BB0_194;
	mad.lo.s32 	%r1823, %r2361, -31, %r905;
	add.s32 	%r2361, %r1823, 1;
	setp.ne.s32 	%p123, %r2361, 5;
	@%p123 bra 	$L__BB0_193;
	st.local.u32 	[%rd2+4], %r2188;
	st.local.v2.u32 	[%rd2+8], {%r2371, %r2370};
	st.local.v2.u32 	[%rd2+16], {%r2369, %r2184};
$L__BB0_229:
	shr.u64 	%rd66, %rd13, 2;
	add.s32 	%r2171, %r2171, 1;
	setp.gt.u64 	%p124, %rd13, 3;
	@%p124 bra 	$L__BB0_117;
$L__BB0_230:
	shr.u32 	%r1825, %r2188, 2;
	xor.b32  	%r1826, %r1825, %r2188;
	shl.b32 	%r1827, %r2184, 4;
	shl.b32 	%r1828, %r1826, 1;
	xor.b32  	%r1829, %r1828, %r1827;
	xor.b32  	%r1830, %r1829, %r1826;
	xor.b32  	%r1831, %r1830, %r2184;
	add.s32 	%r1832, %r540, %r1831;
	add.s32 	%r1079, %r1832, 362437;
	setp.gt.s32 	%p125, %r1452, 9999;
	@%p125 bra 	$L__BB0_262;
	mul.hi.u32 	%r1834, %r1079, 1321528399;
	shr.u32 	%r1835, %r1834, 3;
	mul.lo.s32 	%r1836, %r1835, 26;
	sub.s32 	%r1080, %r1079, %r1836;
	add.s64 	%rd67, %rd4, 1;
	mov.b64 	%rd68, 27;
	mov.b32 	%r2452, 0;
	mov.u32 	%r2453, %r1080;
$L__BB0_232:
	cvt.u64.u32 	%rd56, %r2453;
	add.s64 	%rd57, %rd68, %rd56;
	mad.lo.s64 	%rd23, %rd57, 112, %rd1;
	ld.global.f32 	%f2, [%rd23+4];
	setp.ltu.f32 	%p126, %f2, %f1;
	mov.b32 	%r2454, 0;
	@%p126 bra 	$L__BB0_234;
$L__BB0_233:
	cvt.u64.u32 	%rd58, %r2454;
	add.s64 	%rd59, %rd68, %rd58;
	mad.lo.s64 	%rd60, %rd59, 112, %rd1;
	ld.global.u8 	%rs1, [%rd60];
	st.local.u8 	[%rd67], %rs1;
	mov.u32 	%r2453, %r2454;
	bra.uni 	$L__BB0_260;
$L__BB0_234:
	add.f32 	%f29, %f2, 0f00000000;
	ld.global.f32 	%f30, [%rd23+8];
	add.f32 	%f3, %f29, %f30;
	setp.ge.f32 	%p127, %f3, %f1;
	mov.b32 	%r2454, 1;
	@%p127 bra 	$L__BB0_233;
	ld.global.f32 	%f31, [%rd23+12];
	add.f32 	%f4, %f3, %f31;
	setp.ge.f32 	%p128, %f4, %f1;
	mov.b32 	%r2454, 2;
	@%p128 bra 	$L__BB0_233;
	ld.global.f32 	%f32, [%rd23+16];
	add.f32 	%f5, %f4, %f32;
	setp.ge.f32 	%p129, %f5, %f1;
	mov.b32 	%r2454, 3;
	@%p129 bra 	$L__BB0_233;
	ld.global.f32 	%f33, [%rd23+20];
	add.f32 	%f6, %f5, %f33;
	setp.ge.f32 	%p130, %f6, %f1;
	mov.b32 	%r2454, 4;
	@%p130 bra 	$L__BB0_233;
	ld.global.f32 	%f34, [%rd23+24];
	add.f32 	%f7, %f6, %f34;
	setp.ge.f32 	%p131, %f7, %f1;
	mov.b32 	%r2454, 5;
	@%p131 bra 	$L__BB0_233;
	ld.global.f32 	%f35, [%rd23+28];
	add.f32 	%f8, %f7, %f35;
	setp.ge.f32 	%p132, %f8, %f1;
	mov.b32 	%r2454, 6;
	@%p132 bra 	$L__BB0_233;
	ld.global.f32 	%f36, [%rd23+32];
	add.f32 	%f9, %f8, %f36;
	setp.ge.f32 	%p133, %f9, %f1;
	mov.b32 	%r2454, 7;
	@%p133 bra 	$L__BB0_233;
	ld.global.f32 	%f37, [%rd23+36];
	add.f32 	%f10, %f9, %f37;
	setp.ge.f32 	%p134, %f10, %f1;
	mov.b32 	%r2454, 8;
	@%p134 bra 	$L__BB0_233;
	ld.global.f32 	%f38, [%rd23+40];
	add.f32 	%f11, %f10, %f38;
	setp.ge.f32 	%p135, %f11, %f1;
	mov.b32 	%r2454, 9;
	@%p135 bra 	$L__BB0_233;
	ld.global.f32 	%f39, [%rd23+44];
	add.f32 	%f12, %f11, %f39;
	setp.ge.f32 	%p136, %f12, %f1;
	mov.b32 	%r2454, 10;
	@%p136 bra 	$L__BB0_233;
	ld.global.f32 	%f40, [%rd23+48];
	add.f32 	%f13, %f12, %f40;
	setp.ge.f32 	%p137, %f13, %f1;
	mov.b32 	%r2454, 11;
	@%p137 bra 	$L__BB0_233;
	ld.global.f32 	%f41, [%rd23+52];
	add.f32 	%f14, %f13, %f41;
	setp.ge.f32 	%p138, %f14, %f1;
	mov.b32 	%r2454, 12;
	@%p138 bra 	$L__BB0_233;
	ld.global.f32 	%f42, [%rd23+56];
	add.f32 	%f15, %f14, %f42;
	setp.ge.f32 	%p139, %f15, %f1;
	mov.b32 	%r2454, 13;
	@%p139 bra 	$L__BB0_233;
	ld.global.f32 	%f43, [%rd23+60];
	add.f32 	%f16, %f15, %f43;
	setp.ge.f32 	%p140, %f16, %f1;
	mov.b32 	%r2454, 14;
	@%p140 bra 	$L__BB0_233;
	ld.global.f32 	%f44, [%rd23+64];
	add.f32 	%f17, %f16, %f44;
	setp.ge.f32 	%p141, %f17, %f1;
	mov.b32 	%r2454, 15;
	@%p141 bra 	$L__BB0_233;
	ld.global.f32 	%f45, [%rd23+68];
	add.f32 	%f18, %f17, %f45;
	setp.ge.f32 	%p142, %f18, %f1;
	mov.b32 	%r2454, 16;
	@%p142 bra 	$L__BB0_233;
	ld.global.f32 	%f46, [%rd23+72];
	add.f32 	%f19, %f18, %f46;
	setp.ge.f32 	%p143, %f19, %f1;
	mov.b32 	%r2454, 17;
	@%p143 bra 	$L__BB0_233;
	ld.global.f32 	%f47, [%rd23+76];
	add.f32 	%f20, %f19, %f47;
	setp.ge.f32 	%p144, %f20, %f1;
	mov.b32 	%r2454, 18;
	@%p144 bra 	$L__BB0_233;
	ld.global.f32 	%f48, [%rd23+80];
	add.f32 	%f21, %f20, %f48;
	setp.ge.f32 	%p145, %f21, %f1;
	mov.b32 	%r2454, 19;
	@%p145 bra 	$L__BB0_233;
	ld.global.f32 	%f49, [%rd23+84];
	add.f32 	%f22, %f21, %f49;
	setp.ge.f32 	%p146, %f22, %f1;
	mov.b32 	%r2454, 20;
	@%p146 bra 	$L__BB0_233;
	ld.global.f32 	%f50, [%rd23+88];
	add.f32 	%f23, %f22, %f50;
	setp.ge.f32 	%p147, %f23, %f1;
	mov.b32 	%r2454, 21;
	@%p147 bra 	$L__BB0_233;
	ld.global.f32 	%f51, [%rd23+92];
	add.f32 	%f24, %f23, %f51;
	setp.ge.f32 	%p148, %f24, %f1;
	mov.b32 	%r2454, 22;
	@%p148 bra 	$L__BB0_233;
	ld.global.f32 	%f52, [%rd23+96];
	add.f32 	%f25, %f24, %f52;
	setp.ge.f32 	%p149, %f25, %f1;
	mov.b32 	%r2454, 23;
	@%p149 bra 	$L__BB0_233;
	ld.global.f32 	%f53, [%rd23+100];
	add.f32 	%f26, %f25, %f53;
	setp.ge.f32 	%p150, %f26, %f1;
	mov.b32 	%r2454, 24;
	@%p150 bra 	$L__BB0_233;
	ld.global.f32 	%f54, [%rd23+104];
	add.f32 	%f27, %f26, %f54;
	setp.ge.f32 	%p151, %f27, %f1;
	mov.b32 	%r2454, 25;
	@%p151 bra 	$L__BB0_233;
	ld.global.f32 	%f55, [%rd23+108];
	add.f32 	%f56, %f27, %f55;
	setp.ge.f32 	%p152, %f56, %f1;
	mov.b32 	%r2454, 26;
	@%p152 bra 	$L__BB0_233;
$L__BB0_260:
	add.s64 	%rd68, %rd68, 27;
	add.s32 	%r2452, %r2452, 1;
	add.s64 	%rd67, %rd67, 1;
	setp.ne.s32 	%p153, %r2452, 19;
	@%p153 bra 	$L__BB0_232;
	ld.param.u64 	%rd64, [_Z19createWordsBaselineP9GraphNodePc_param_1];
	mul.lo.s32 	%r1865, %r1452, 20;
	cvt.s64.s32 	%rd61, %r1865;
	cvta.to.global.u64 	%rd62, %rd64;
	add.s64 	%rd63, %rd62, %rd61;
	cvt.u16.u32 	%rs2, %r1080;
	add.s16 	%rs3, %rs2, 97;
	st.global.u8 	[%rd63], %rs3;
	ld.local.u8 	%rs4, [%rd4+1];
	st.global.u8 	[%rd63+1], %rs4;
	ld.local.v2.u8 	{%rs5, %rs6}, [%rd4+2];
	st.global.u8 	[%rd63+2], %rs5;
	st.global.u8 	[%rd63+3], %rs6;
	ld.local.u32 	%r1866, [%rd4+4];
	bfe.u32 	%r1867, %r1866, 0, 8;
	bfe.u32 	%r1868, %r1866, 8, 8;
	bfe.u32 	%r1869, %r1866, 16, 8;
	bfe.u32 	%r1870, %r1866, 24, 8;
	st.global.u8 	[%rd63+4], %r1867;
	st.global.u8 	[%rd63+5], %r1868;
	st.global.u8 	[%rd63+6], %r1869;
	st.global.u8 	[%rd63+7], %r1870;
	ld.local.u32 	%r1871, [%rd4+8];
	bfe.u32 	%r1872, %r1871, 0, 8;
	bfe.u32 	%r1873, %r1871, 8, 8;
	bfe.u32 	%r1874, %r1871, 16, 8;
	bfe.u32 	%r1875, %r1871, 24, 8;
	st.global.u8 	[%rd63+8], %r1872;
	st.global.u8 	[%rd63+9], %r1873;
	st.global.u8 	[%rd63+10], %r1874;
	st.global.u8 	[%rd63+11], %r1875;
	ld.local.u32 	%r1876, [%rd4+12];
	bfe.u32 	%r1877, %r1876, 0, 8;
	bfe.u32 	%r1878, %r1876, 8, 8;
	bfe.u32 	%r1879, %r1876, 16, 8;
	bfe.u32 	%r1880, %r1876, 24, 8;
	st.global.u8 	[%rd63+12], %r1877;
	st.global.u8 	[%rd63+13], %r1878;
	st.global.u8 	[%rd63+14], %r1879;
	st.global.u8 	[%rd63+15], %r1880;
	ld.local.u32 	%r1881, [%rd4+16];
	bfe.u32 	%r1882, %r1881, 0, 8;
	bfe.u32 	%r1883, %r1881, 8, 8;
	bfe.u32 	%r1884, %r1881, 16, 8;
	bfe.u32 	%r1885, %r1881, 24, 8;
	st.global.u8 	[%rd63+16], %r1882;
	st.global.u8 	[%rd63+17], %r1883;
	st.global.u8 	[%rd63+18], %r1884;
	st.global.u8 	[%rd63+19], %r1885;
$L__BB0_262:
	ret;

}


// ===== COMPILED SASS (sm_100) =====

	.target	sm_100

	.elftype	@"ET_EXEC"


//--------------------- .note.nv.tkinfo           --------------------------
	.section	.note.nv.tkinfo,"",@"SHT_NOTE"
	.sectionflags	@"SHF_NOTE_NV_TKINFO"
	.tkinfo
        /*0018*/ 	.word	0x00000002
        /*0030*/ 	.string	""
        /*0030*/ 	.string	"ptxas"
        /*0030*/ 	.string	"Cuda compilation tools, release 13.0, V13.0.88"
        /*0030*/ 	.string	"Build cuda_13.0.r13.0/compiler.36424714_0"
        /*0030*/ 	.string	"-arch sm_100 -m 64 "



//--------------------- .note.nv.cuinfo           --------------------------
	.section	.note.nv.cuinfo,"",@"SHT_NOTE"
	.sectionflags	@"SHF_NOTE_NV_CUINFO"
        /*0018*/ 	.short	0x0002
        /*001a*/ 	.short	0x0064
        /*001c*/ 	.short	0x0082
	.zero		2


//--------------------- .nv.info                  --------------------------
	.section	.nv.info,"",@"SHT_CUDA_INFO"
	.align	4


	//----- nvinfo : EIATTR_REGCOUNT
	.align		4
        /*0000*/ 	.byte	0x04, 0x2f
        /*0002*/ 	.short	(.L_10 - .L_9)
	.align		4
.L_9:
        /*0004*/ 	.word	index@(_Z19createWordsBaselineP9GraphNodePc)
        /*0008*/ 	.word	0x0000001f


	//----- nvinfo : EIATTR_FRAME_SIZE
	.align		4
.L_10:
        /*000c*/ 	.byte	0x04, 0x11
        /*000e*/ 	.short	(.L_12 - .L_11)
	.align		4
.L_11:
        /*0010*/ 	.word	index@(_Z19createWordsBaselineP9GraphNodePc)
        /*0014*/ 	.word	0x00000048


	//----- nvinfo : EIATTR_MIN_STACK_SIZE
	.align		4
.L_12:
        /*0018*/ 	.byte	0x04, 0x12
        /*001a*/ 	.short	(.L_14 - .L_13)
	.align		4
.L_13:
        /*001c*/ 	.word	index@(_Z19createWordsBaselineP9GraphNodePc)
        /*0020*/ 	.word	0x00000048
.L_14:


//--------------------- .nv.compat                --------------------------
	.section	.nv.compat,"",@"SHT_CUDA_COMPAT_INFO"
	.align	4
        /*0000*/ 	.byte	0x02, 0x09, 0x00, 0x00, 0x02, 0x02, 0x01, 0x00, 0x02, 0x05, 0x05, 0x00, 0x03, 0x07, 0x01, 0x01
        /*0010*/ 	.byte	0x02, 0x03, 0x00, 0x00, 0x02, 0x06, 0x01, 0x00, 0x04, 0x0b, 0x08, 0x00, 0x09, 0x00, 0x00, 0x00
        /*0020*/ 	.byte	0x00, 0x00, 0x00, 0x00


//--------------------- .nv.info._Z19createWordsBaselineP9GraphNodePc --------------------------
	.section	.nv.info._Z19createWordsBaselineP9GraphNodePc,"",@"SHT_CUDA_INFO"
	.sectionflags	@""
	.align	4


	//----- nvinfo : EIATTR_CUDA_API_VERSION
	.align		4
        /*0000*/ 	.byte	0x04, 0x37
        /*0002*/ 	.short	(.L_16 - .L_15)
.L_15:
        /*0004*/ 	.word	0x00000082


	//----- nvinfo : EIATTR_KPARAM_INFO
	.align		4
.L_16:
        /*0008*/ 	.byte	0x04, 0x17
        /*000a*/ 	.short	(.L_18 - .L_17)
.L_17:
        /*000c*/ 	.word	0x00000000
        /*0010*/ 	.short	0x0001
        /*0012*/ 	.short	0x0008
        /*0014*/ 	.byte	0x00, 0xf5, 0x21, 0x00


	//----- nvinfo : EIATTR_KPARAM_INFO
	.align		4
.L_18:
        /*0018*/ 	.byte	0x04, 0x17
        /*001a*/ 	.short	(.L_20 - .L_19)
.L_19:
        /*001c*/ 	.word	0x00000000
        /*0020*/ 	.short	0x0000
        /*0022*/ 	.short	0x0000
        /*0024*/ 	.byte	0x00, 0xf5, 0x21, 0x00


	//----- nvinfo : EIATTR_SPARSE_MMA_MASK
	.align		4
.L_20:
        /*0028*/ 	.byte	0x03, 0x50
        /*002a*/ 	.short	0x0000


	//----- nvinfo : EIATTR_MAXREG_COUNT
	.align		4
        /*002c*/ 	.byte	0x03, 0x1b
        /*002e*/ 	.short	0x00ff


	//----- nvinfo : EIATTR_MERCURY_ISA_VERSION
	.align		4
        /*0030*/ 	.byte	0x03, 0x5f
        /*0032*/ 	.short	0x0101


	//----- nvinfo : EIATTR_VRC_CTA_INIT_COUNT
	.align		4
        /*0034*/ 	.byte	0x02, 0x4a
	.zero		1
	.zero		1


	//----- nvinfo : EIATTR_EXIT_INSTR_OFFSETS
	.align		4
        /*0038*/ 	.byte	0x04, 0x1c
        /*003a*/ 	.short	(.L_22 - .L_21)


	//   ....[0]....
.L_21:
        /*003c*/ 	.word	0x00004d50


	//   ....[1]....
        /*0040*/ 	.word	0x00005af0


	//----- nvinfo : EIATTR_CRS_STACK_SIZE
	.align		4
.L_22:
        /*0044*/ 	.byte	0x04, 0x1e
        /*0046*/ 	.short	(.L_24 - .L_23)
.L_23:
        /*0048*/ 	.word	0x00000000


	//----- nvinfo : EIATTR_CBANK_PARAM_SIZE
	.align		4
.L_24:
        /*004c*/ 	.byte	0x03, 0x19
        /*004e*/ 	.short	0x0010


	//----- nvinfo : EIATTR_PARAM_CBANK
	.align		4
        /*0050*/ 	.byte	0x04, 0x0a
        /*0052*/ 	.short	(.L_26 - .L_25)
	.align		4
.L_25:
        /*0054*/ 	.word	index@(.nv.constant0._Z19createWordsBaselineP9GraphNodePc)
        /*0058*/ 	.short	0x0380
        /*005a*/ 	.short	0x0010


	//----- nvinfo : EIATTR_SW_WAR
	.align		4
.L_26:
        /*005c*/ 	.byte	0x04, 0x36
        /*005e*/ 	.short	(.L_28 - .L_27)
.L_27:
        /*0060*/ 	.word	0x00000008
.L_28:


//--------------------- .nv.callgraph             --------------------------
	.section	.nv.callgraph,"",@"SHT_CUDA_CALLGRAPH"
	.align	4
	.sectionentsize	8
	.align		4
        /*0000*/ 	.word	0x00000000
	.align		4
        /*0004*/ 	.word	0xffffffff
	.align		4
        /*0008*/ 	.word	0x00000000
	.align		4
        /*000c*/ 	.word	0xfffffffe
	.align		4
        /*0010*/ 	.word	0x00000000
	.align		4
        /*0014*/ 	.word	0xfffffffd
	.align		4
        /*0018*/ 	.word	0x00000000
	.align		4
        /*001c*/ 	.word	0xfffffffc


//--------------------- .nv.constant4             --------------------------
	.section	.nv.constant4,"a",@progbits
	.align	8
	.align		8
.nv.constant4:
        /*0000*/ 	.dword	precalc_xorwow_matrix
	.align		8
        /*0008*/ 	.dword	precalc_xorwow_offset_matrix
	.align		8
        /*0010*/ 	.dword	mrg32k3aM1
	.align		8
        /*0018*/ 	.dword	mrg32k3aM2
	.align		8
        /*0020*/ 	.dword	mrg32k3aM1SubSeq
	.align		8
        /*0028*/ 	.dword	mrg32k3aM2SubSeq
	.align		8
        /*0030*/ 	.dword	mrg32k3aM1Seq
	.align		8
        /*0038*/ 	.dword	mrg32k3aM2Seq


//--------------------- .nv.constant3             --------------------------
	.section	.nv.constant3,"a",@progbits
	.align	8
.nv.constant3:
	.type		__cr_lgamma_table,@object
	.size		__cr_lgamma_table,(.L_8 - __cr_lgamma_table)
__cr_lgamma_table:
        /*0000*/ 	.byte	0x00, 0x00, 0x00, 0x00, 0x00, 0x00, 0x00, 0x00, 0x00, 0x00, 0x00, 0x00, 0x00, 0x00, 0x00, 0x00
        /*0010*/ 	.byte	0xef, 0x39, 0xfa, 0xfe, 0x42, 0x2e, 0xe6, 0x3f, 0x02, 0x20, 0x2a, 0xfa, 0x0b, 0xab, 0xfc, 0x3f
        /*0020*/ 	.byte	0xf9, 0x2c, 0x92, 0x7c, 0xa7, 0x6c, 0x09, 0x40, 0xc9, 0x79, 0x44, 0x3c, 0x64, 0x26, 0x13, 0x40
        /*0030*/ 	.byte	0xca, 0x01, 0xcf, 0x3a, 0x27, 0x51, 0x1a, 0x40, 0x30, 0xcc, 0x2d, 0xf3, 0xe1, 0x0c, 0x21, 0x40
        /*0040*/ 	.byte	0x0d, 0xb7, 0xfc, 0x82, 0x8e, 0x35, 0x25, 0x40
.L_8:


//--------------------- .text._Z19createWordsBaselineP9GraphNodePc --------------------------
	.section	.text._Z19createWordsBaselineP9GraphNodePc,"ax",@progbits
	.align	128
        .global         _Z19createWordsBaselineP9GraphNodePc
        .type           _Z19createWordsBaselineP9GraphNodePc,@function
        .size           _Z19createWordsBaselineP9GraphNodePc,(.L_x_28 - _Z19createWordsBaselineP9GraphNodePc)
        .other          _Z19createWordsBaselineP9GraphNodePc,@"STO_CUDA_ENTRY STV_DEFAULT"
_Z19createWordsBaselineP9GraphNodePc:
.text._Z19createWordsBaselineP9GraphNodePc:
[----:B------:R-:W0:Y:S01]  /*0000*/  LDC R1, c[0x0][0x37c] ;  /* 0x0000df00ff017b82 */ /* 0x000e220000000800 */
[----:B------:R-:W1:Y:S01]  /*0010*/  S2R R9, SR_TID.X ;  /* 0x0000000000097919 */ /* 0x000e620000002100 */
[----:B------:R-:W1:Y:S01]  /*0020*/  LDCU UR4, c[0x0][0x360] ;  /* 0x00006c00ff0477ac */ /* 0x000e620008000800 */
[----:B0-----:R-:W-:Y:S01]  /*0030*/  VIADD R1, R1, 0xffffffb8 ;  /* 0xffffffb801017836 */ /* 0x001fe20000000000 */
[----:B------:R-:W1:Y:S01]  /*0040*/  S2R R0, SR_CTAID.X ;  /* 0x0000000000007919 */ /* 0x000e620000002500 */
[----:B------:R-:W0:Y:S01]  /*0050*/  LDCU.64 UR6, c[0x0][0x358] ;  /* 0x00006b00ff0677ac */ /* 0x000e220008000a00 */
[----:B-1----:R-:W-:Y:S01]  /*0060*/  IMAD R9, R0, UR4, R9 ;  /* 0x0000000400097c24 */ /* 0x002fe2000f8e0209 */
[----:B------:R-:W-:-:S06]  /*0070*/  CS2R R2, SR_CLOCKLO ;  /* 0x0000000000027805 */ /* 0x000fcc0000015000 */
[----:B------:R-:W-:Y:S01]  /*0080*/  LOP3.LUT R0, R3, 0xf7dcefdd, RZ, 0x3c, !PT ;  /* 0xf7dcefdd03007812 */ /* 0x000fe200078e3cff */
[----:B------:R-:W-:Y:S01]  /*0090*/  BSSY.RECONVERGENT B0, `(.L_x_0) ;  /* 0x000025c000007945 */ /* 0x000fe20003800200 */
[----:B------:R-:W-:Y:S02]  /*00a0*/  LOP3.LUT R2, R2, 0xaad26b49, RZ, 0x3c, !PT ;  /* 0xaad26b4902027812 */ /* 0x000fe400078e3cff */
[----:B------:R-:W-:Y:S01]  /*00b0*/  ISETP.NE.AND P0, PT, R9, RZ, PT ;  /* 0x000000ff0900720c */ /* 0x000fe20003f05270 */
[----:B------:R-:W-:Y:S02]  /*00c0*/  IMAD R0, R0, -0x658354e5, RZ ;  /* 0x9a7cab1b00007824 */ /* 0x000fe400078e02ff */
[----:B------:R-:W-:Y:S02]  /*00d0*/  IMAD R3, R2, 0x4182bed5, RZ ;  /* 0x4182bed502037824 */ /* 0x000fe400078e02ff */
[C---:B------:R-:W-:Y:S01]  /*00e0*/  VIADD R7, R0.reuse, 0x1f123bb5 ;  /* 0x1f123bb500077836 */ /* 0x040fe20000000000 */
[----:B------:R-:W-:Y:S01]  /*00f0*/  LOP3.LUT R4, R0, 0x5491333, RZ, 0x3c, !PT ;  /* 0x0549133300047812 */ /* 0x000fe200078e3cff */
[C---:B------:R-:W-:Y:S01]  /*0100*/  VIADD R5, R3.reuse, 0x583f19 ;  /* 0x00583f1903057836 */ /* 0x040fe20000000000 */
[----:B------:R-:W-:-:S02]  /*0110*/  IADD3 R2, PT, PT, R3, 0x64f0c9, R0 ;  /* 0x0064f0c903027810 */ /* 0x000fc40007ffe000 */
[C---:B------:R-:W-:Y:S01]  /*0120*/  LOP3.LUT R6, R3.reuse, 0x159a55e5, RZ, 0x3c, !PT ;  /* 0x159a55e503067812 */ /* 0x040fe200078e3cff */
[----:B------:R-:W-:Y:S01]  /*0130*/  VIADD R3, R3, 0x75bcd15 ;  /* 0x075bcd1503037836 */ /* 0x000fe20000000000 */
[----:B------:R1:W-:Y:S01]  /*0140*/  STL.64 [R1+0x10], R4 ;  /* 0x0000100401007387 */ /* 0x0003e20000100a00 */
[----:B------:R-:W-:-:S03]  /*0150*/  SHF.R.S32.HI R0, RZ, 0x1f, R9 ;  /* 0x0000001fff007819 */ /* 0x000fc60000011409 */
[----:B------:R1:W-:Y:S04]  /*0160*/  STL.64 [R1+0x8], R6 ;  /* 0x0000080601007387 */ /* 0x0003e80000100a00 */
[----:B------:R1:W-:Y:S01]  /*0170*/  STL.64 [R1], R2 ;  /* 0x0000000201007387 */ /* 0x0003e20000100a00 */
[----:B0-----:R-:W-:Y:S05]  /*0180*/  @!P0 BRA `(.L_x_1) ;  /* 0x0000002400308947 */ /* 0x001fea0003800000 */
[----:B------:R-:W-:Y:S02]  /*0190*/  IMAD.MOV.U32 R12, RZ, RZ, RZ ;  /* 0x000000ffff0c7224 */ /* 0x000fe400078e00ff */
[----:B------:R-:W-:Y:S02]  /*01a0*/  IMAD.MOV.U32 R13, RZ, RZ, R9 ;  /* 0x000000ffff0d7224 */ /* 0x000fe400078e0009 */
[----:B------:R-:W-:-:S07]  /*01b0*/  IMAD.MOV.U32 R8, RZ, RZ, R0 ;  /* 0x000000ffff087224 */ /* 0x000fce00078e0000 */
.L_x_10:
[----:B------:R-:W-:Y:S01]  /*01c0*/  LOP3.LUT R21, R13, 0x3, RZ, 0xc0, !PT ;  /* 0x000000030d157812 */ /* 0x000fe200078ec0ff */
[----:B------:R-:W-:Y:S03]  /*01d0*/  BSSY.RECONVERGENT B1, `(.L_x_2) ;  /* 0x0000241000017945 */ /* 0x000fe60003800200 */
[----:B------:R-:W-:-:S04]  /*01e0*/  ISETP.NE.U32.AND P0, PT, R21, RZ, PT ;  /* 0x000000ff1500720c */ /* 0x000fc80003f05070 */
[----:B------:R-:W-:-:S13]  /*01f0*/  ISETP.NE.AND.EX P0, PT, RZ, RZ, PT, P0 ;  /* 0x000000ffff00720c */ /* 0x000fda0003f05300 */
[----:B0-2---:R-:W-:Y:S05]  /*0200*/  @!P0 BRA `(.L_x_3) ;  /* 0x0000002000f48947 */ /* 0x005fea0003800000 */
[----:B------:R-:W0:Y:S01]  /*0210*/  LDC.64 R10, c[0x4][RZ] ;  /* 0x01000000ff0a7b82 */ /* 0x000e220000000a00 */
[----:B------:R-:W-:Y:S01]  /*0220*/  IMAD.MOV.U32 R16, RZ, RZ, RZ ;  /* 0x000000ffff107224 */ /* 0x000fe200078e00ff */
[----:B-1----:R-:W-:Y:S02]  /*0230*/  CS2R R4, SRZ ;  /* 0x0000000000047805 */ /* 0x002fe4000001ff00 */
[----:B------:R-:W-:Y:S01]  /*0240*/  CS2R R6, SRZ ;  /* 0x0000000000067805 */ /* 0x000fe2000001ff00 */
[----:B------:R-:W-:Y:S02]  /*0250*/  IMAD.MOV.U32 R3, RZ, RZ, RZ ;  /* 0x000000ffff037224 */ /* 0x000fe400078e00ff */
[----:B0-----:R-:W-:-:S07]  /*0260*/  IMAD.WIDE.U32 R10, R12, 0xc80, R10 ;  /* 0x00000c800c0a7825 */ /* 0x001fce00078e000a */
.L_x_5:
[----:B------:R-:W-:-:S06]  /*0270*/  IMAD R17, R16, 0x4, R1 ;  /* 0x0000000410117824 */ /* 0x000fcc00078e0201 */
[----:B------:R-:W5:Y:S01]  /*0280*/  LDL R17, [R17+0x4] ;  /* 0x0000040011117983 */ /* 0x000f620000100800 */
[----:B------:R-:W-:Y:S01]  /*0290*/  IMAD.SHL.U32 R18, R16, 0x20, RZ ;  /* 0x0000002010127824 */ /* 0x000fe200078e00ff */
[----:B------:R-:W-:-:S06]  /*02a0*/  UMOV UR4, URZ ;  /* 0x000000ff00047c82 */ /* 0x000fcc0008000000 */
.L_x_4:
[----:B-----5:R-:W-:Y:S01]  /*02b0*/  SHF.R.U32.HI R22, RZ, UR4, R17 ;  /* 0x00000004ff167c19 */ /* 0x020fe20008011611 */
[----:B------:R-:W-:-:S03]  /*02c0*/  VIADD R14, R18, UR4 ;  /* 0x00000004120e7c36 */ /* 0x000fc60008000000 */
[----:B------:R-:W-:-:S04]  /*02d0*/  LOP3.LUT R15, R22, 0x1, RZ, 0xc0, !PT ;  /* 0x00000001160f7812 */ /* 0x000fc800078ec0ff */
[----:B------:R-:W-:Y:S01]  /*02e0*/  ISETP.NE.U32.AND P0, PT, R15, 0x1, PT ;  /* 0x000000010f00780c */ /* 0x000fe20003f05070 */
[----:B------:R-:W-:-:S03]  /*02f0*/  IMAD R15, R14, 0x5, RZ ;  /* 0x000000050e0f7824 */ /* 0x000fc600078e02ff */
[----:B------:R-:W-:Y:S01]  /*0300*/  R2P PR, R22, 0x7e ;  /* 0x0000007e16007804 */ /* 0x000fe20000000000 */
[----:B------:R-:W-:-:S08]  /*0310*/  IMAD.WIDE.U32 R14, R15, 0x4, R10 ;  /* 0x000000040f0e7825 */ /* 0x000fd000078e000a */
[----:B------:R-:W2:Y:S04]  /*0320*/  @!P0 LDG.E R24, desc[UR6][R14.64+0x10] ;  /* 0x000010060e188981 */ /* 0x000ea8000c1e1900 */
[----:B------:R-:W3:Y:S04]  /*0330*/  @P1 LDG.E R26, desc[UR6][R14.64+0x24] ;  /* 0x000024060e1a1981 */ /* 0x000ee8000c1e1900 */
[----:B------:R-:W4:Y:S04]  /*0340*/  @P2 LDG.E R28, desc[UR6][R14.64+0x38] ;  /* 0x000038060e1c2981 */ /* 0x000f28000c1e1900 */
[----:B------:R-:W4:Y:S04]  /*0350*/  @!P0 LDG.E R20, desc[UR6][R14.64] ;  /* 0x000000060e148981 */ /* 0x000f28000c1e1900 */
[----:B------:R-:W4:Y:S04]  /*0360*/  @P3 LDG.E R19, desc[UR6][R14.64+0x4c] ;  /* 0x00004c060e133981 */ /* 0x000f28000c1e1900 */
[----:B------:R-:W4:Y:S04]  /*0370*/  @!P0 LDG.E R23, desc[UR6][R14.64+0xc] ;  /* 0x00000c060e178981 */ /* 0x000f28000c1e1900 */
[----:B------:R-:W4:Y:S01]  /*0380*/  @P4 LDG.E R25, desc[UR6][R14.64+0x54] ;  /* 0x000054060e194981 */ /* 0x000f22000c1e1900 */
[----:B--2---:R-:W-:-:S03]  /*0390*/  @!P0 LOP3.LUT R5, R5, R24, RZ, 0x3c, !PT ;  /* 0x0000001805058212 */ /* 0x004fc600078e3cff */
[----:B------:R-:W2:Y:S01]  /*03a0*/  @P4 LDG.E R24, desc[UR6][R14.64+0x60] ;  /* 0x000060060e184981 */ /* 0x000ea2000c1e1900 */
[----:B---3--:R-:W-:-:S03]  /*03b0*/  @P1 LOP3.LUT R5, R5, R26, RZ, 0x3c, !PT ;  /* 0x0000001a05051212 */ /* 0x008fc600078e3cff */
[----:B------:R-:W3:Y:S01]  /*03c0*/  @P5 LDG.E R26, desc[UR6][R14.64+0x74] ;  /* 0x000074060e1a5981 */ /* 0x000ee2000c1e1900 */
[----:B----4-:R-:W-:Y:S02]  /*03d0*/  @P2 LOP3.LUT R5, R5, R28, RZ, 0x3c, !PT ;  /* 0x0000001c05052212 */ /* 0x010fe400078e3cff */
[----:B------:R-:W-:Y:S02]  /*03e0*/  @!P0 LOP3.LUT R3, R3, R20, RZ, 0x3c, !PT ;  /* 0x0000001403038212 */ /* 0x000fe400078e3cff */
[----:B------:R-:W4:Y:S01]  /*03f0*/  @!P0 LDG.E R20, desc[UR6][R14.64+0x8] ;  /* 0x000008060e148981 */ /* 0x000f22000c1e1900 */
[----:B------:R-:W-:-:S03]  /*0400*/  @P3 LOP3.LUT R5, R5, R19, RZ, 0x3c, !PT ;  /* 0x0000001305053212 */ /* 0x000fc600078e3cff */
[----:B------:R-:W3:Y:S01]  /*0410*/  @!P0 LDG.E R19, desc[UR6][R14.64+0x4] ;  /* 0x000004060e138981 */ /* 0x000ee2000c1e1900 */
[----:B------:R-:W-:-:S03]  /*0420*/  @!P0 LOP3.LUT R4, R4, R23, RZ, 0x3c, !PT ;  /* 0x0000001704048212 */ /* 0x000fc600078e3cff */
[----:B------:R-:W3:Y:S01]  /*0430*/  @P1 LDG.E R23, desc[UR6][R14.64+0x20] ;  /* 0x000020060e171981 */ /* 0x000ee2000c1e1900 */
[----:B--2---:R-:W-:-:S03]  /*0440*/  @P4 LOP3.LUT R5, R5, R24, RZ, 0x3c, !PT ;  /* 0x0000001805054212 */ /* 0x004fc600078e3cff */
[----:B------:R-:W2:Y:S01]  /*0450*/  @P1 LDG.E R24, desc[UR6][R14.64+0x1c] ;  /* 0x00001c060e181981 */ /* 0x000ea2000c1e1900 */
[----:B----4-:R-:W-:-:S03]  /*0460*/  @!P0 LOP3.LUT R7, R7, R20, RZ, 0x3c, !PT ;  /* 0x0000001407078212 */ /* 0x010fc600078e3cff */
[----:B------:R-:W4:Y:S01]  /*0470*/  @P1 LDG.E R20, desc[UR6][R14.64+0x14] ;  /* 0x000014060e141981 */ /* 0x000f22000c1e1900 */
[----:B---3--:R-:W-:-:S03]  /*0480*/  @!P0 LOP3.LUT R6, R6, R19, RZ, 0x3c, !PT ;  /* 0x0000001306068212 */ /* 0x008fc600078e3cff */
[----:B------:R-:W3:Y:S01]  /*0490*/  @P1 LDG.E R19, desc[UR6][R14.64+0x18] ;  /* 0x000018060e131981 */ /* 0x000ee2000c1e1900 */
[----:B------:R-:W-:-:S03]  /*04a0*/  @P5 LOP3.LUT R5, R5, R26, RZ, 0x3c, !PT ;  /* 0x0000001a05055212 */ /* 0x000fc600078e3cff */
[----:B------:R-:W3:Y:S01]  /*04b0*/  @P6 LDG.E R26, desc[UR6][R14.64+0x88] ;  /* 0x000088060e1a6981 */ /* 0x000ee2000c1e1900 */
[----:B------:R-:W-:-:S03]  /*04c0*/  @P1 LOP3.LUT R4, R4, R23, RZ, 0x3c, !PT ;  /* 0x0000001704041212 */ /* 0x000fc600078e3cff */
[----:B------:R-:W3:Y:S01]  /*04d0*/  @P2 LDG.E R23, desc[UR6][R14.64+0x34] ;  /* 0x000034060e172981 */ /* 0x000ee2000c1e1900 */
[----:B--2---:R-:W-:-:S03]  /*04e0*/  @P1 LOP3.LUT R7, R7, R24, RZ, 0x3c, !PT ;  /* 0x0000001807071212 */ /* 0x004fc600078e3cff */
[----:B------:R-:W2:Y:S01]  /*04f0*/  @P2 LDG.E R24, desc[UR6][R14.64+0x30] ;  /* 0x000030060e182981 */ /* 0x000ea2000c1e1900 */
[----:B----4-:R-:W-:-:S03]  /*0500*/  @P1 LOP3.LUT R3, R3, R20, RZ, 0x3c, !PT ;  /* 0x0000001403031212 */ /* 0x010fc600078e3cff */
[----:B------:R-:W4:Y:S01]  /*0510*/  @P2 LDG.E R20, desc[UR6][R14.64+0x28] ;  /* 0x000028060e142981 */ /* 0x000f22000c1e1900 */
[----:B---3--:R-:W-:-:S03]  /*0520*/  @P1 LOP3.LUT R6, R6, R19, RZ, 0x3c, !PT ;  /* 0x0000001306061212 */ /* 0x008fc600078e3cff */
        /* <DEDUP_REMOVED lines=21> */
[----:B------:R-:W-:Y:S02]  /*0680*/  @P4 LOP3.LUT R6, R6, R25, RZ, 0x3c, !PT ;  /* 0x0000001906064212 */ /* 0x000fe400078e3cff */
[----:B------:R-:W-:Y:S01]  /*0690*/  LOP3.LUT P0, RZ, R22, 0x80, RZ, 0xc0, !PT ;  /* 0x0000008016ff7812 */ /* 0x000fe2000780c0ff */
        /* <DEDUP_REMOVED lines=20> */
[----:B------:R-:W-:Y:S02]  /*07e0*/  @P0 LOP3.LUT R5, R5, R26, RZ, 0x3c, !PT ;  /* 0x0000001a05050212 */ /* 0x000fe400078e3cff */
[----:B------:R-:W-:Y:S02]  /*07f0*/  @P0 LOP3.LUT R4, R4, R23, RZ, 0x3c, !PT ;  /* 0x0000001704040212 */ /* 0x000fe400078e3cff */
[----:B--2---:R-:W-:Y:S02]  /*0800*/  @P0 LOP3.LUT R7, R7, R24, RZ, 0x3c, !PT ;  /* 0x0000001807070212 */ /* 0x004fe400078e3cff */
[----:B----4-:R-:W-:Y:S02]  /*0810*/  @P0 LOP3.LUT R3, R3, R20, RZ, 0x3c, !PT ;  /* 0x0000001403030212 */ /* 0x010fe400078e3cff */
[----:B---3--:R-:W-:-:S02]  /*0820*/  @P0 LOP3.LUT R6, R6, R19, RZ, 0x3c, !PT ;  /* 0x0000001306060212 */ /* 0x008fc400078e3cff */
[----:B------:R-:W-:-:S13]  /*0830*/  R2P PR, R22.B1, 0x7f ;  /* 0x0000007f16007804 */ /* 0x000fda0000001000 */
[----:B------:R-:W2:Y:S04]  /*0840*/  @P0 LDG.E R26, desc[UR6][R14.64+0xb0] ;  /* 0x0000b0060e1a0981 */ /* 0x000ea8000c1e1900 */
[----:B------:R-:W3:Y:S04]  /*0850*/  @P1 LDG.E R28, desc[UR6][R14.64+0xc4] ;  /* 0x0000c4060e1c1981 */ /* 0x000ee8000c1e1900 */
[----:B------:R-:W4:Y:S04]  /*0860*/  @P2 LDG.E R19, desc[UR6][R14.64+0xd8] ;  /* 0x0000d8060e132981 */ /* 0x000f28000c1e1900 */
[----:B------:R-:W4:Y:S04]  /*0870*/  @P0 LDG.E R24, desc[UR6][R14.64+0xa0] ;  /* 0x0000a0060e180981 */ /* 0x000f28000c1e1900 */
[----:B------:R-:W4:Y:S04]  /*0880*/  @P0 LDG.E R23, desc[UR6][R14.64+0xac] ;  /* 0x0000ac060e170981 */ /* 0x000f28000c1e1900 */
[----:B------:R-:W4:Y:S04]  /*0890*/  @P3 LDG.E R20, desc[UR6][R14.64+0xec] ;  /* 0x0000ec060e143981 */ /* 0x000f28000c1e1900 */
[----:B------:R-:W4:Y:S01]  /*08a0*/  @P2 LDG.E R25, desc[UR6][R14.64+0xd4] ;  /* 0x0000d4060e192981 */ /* 0x000f22000c1e1900 */
[----:B--2---:R-:W-:-:S03]  /*08b0*/  @P0 LOP3.LUT R5, R5, R26, RZ, 0x3c, !PT ;  /* 0x0000001a05050212 */ /* 0x004fc600078e3cff */
[----:B------:R-:W2:Y:S01]  /*08c0*/  @P4 LDG.E R26, desc[UR6][R14.64+0x100] ;  /* 0x000100060e1a4981 */ /* 0x000ea2000c1e1900 */
[----:B---3--:R-:W-:-:S03]  /*08d0*/  @P1 LOP3.LUT R5, R5, R28, RZ, 0x3c, !PT ;  /* 0x0000001c05051212 */ /* 0x008fc600078e3cff */
[----:B------:R-:W3:Y:S01]  /*08e0*/  @P6 LDG.E R28, desc[UR6][R14.64+0x128] ;  /* 0x000128060e1c6981 */ /* 0x000ee2000c1e1900 */
[----:B----4-:R-:W-:-:S03]  /*08f0*/  @P2 LOP3.LUT R5, R5, R19, RZ, 0x3c, !PT ;  /* 0x0000001305052212 */ /* 0x010fc600078e3cff */
[----:B------:R-:W4:Y:S01]  /*0900*/  @P0 LDG.E R19, desc[UR6][R14.64+0xa4] ;  /* 0x0000a4060e130981 */ /* 0x000f22000c1e1900 */
[----:B------:R-:W-:-:S03]  /*0910*/  @P0 LOP3.LUT R3, R3, R24, RZ, 0x3c, !PT ;  /* 0x0000001803030212 */ /* 0x000fc600078e3cff */
[----:B------:R-:W2:Y:S01]  /*0920*/  @P0 LDG.E R24, desc[UR6][R14.64+0xa8] ;  /* 0x0000a8060e180981 */ /* 0x000ea2000c1e1900 */
[----:B------:R-:W-:-:S03]  /*0930*/  @P0 LOP3.LUT R4, R4, R23, RZ, 0x3c, !PT ;  /* 0x0000001704040212 */ /* 0x000fc600078e3cff */
[----:B------:R-:W3:Y:S01]  /*0940*/  @P1 LDG.E R23, desc[UR6][R14.64+0xb8] ;  /* 0x0000b8060e171981 */ /* 0x000ee2000c1e1900 */
[----:B------:R-:W-:-:S03]  /*0950*/  @P3 LOP3.LUT R5, R5, R20, RZ, 0x3c, !PT ;  /* 0x0000001405053212 */ /* 0x000fc600078e3cff */
[----:B------:R-:W3:Y:S01]  /*0960*/  @P5 LDG.E R20, desc[UR6][R14.64+0x114] ;  /* 0x000114060e145981 */ /* 0x000ee2000c1e1900 */
[----:B----4-:R-:W-:-:S03]  /*0970*/  @P0 LOP3.LUT R6, R6, R19, RZ, 0x3c, !PT ;  /* 0x0000001306060212 */ /* 0x010fc600078e3cff */
[----:B------:R-:W4:Y:S01]  /*0980*/  @P1 LDG.E R19, desc[UR6][R14.64+0xc0] ;  /* 0x0000c0060e131981 */ /* 0x000f22000c1e1900 */
[----:B--2---:R-:W-:-:S03]  /*0990*/  @P0 LOP3.LUT R7, R7, R24, RZ, 0x3c, !PT ;  /* 0x0000001807070212 */ /* 0x004fc600078e3cff */
[----:B------:R-:W2:Y:S01]  /*09a0*/  @P1 LDG.E R24, desc[UR6][R14.64+0xb4] ;  /* 0x0000b4060e181981 */ /* 0x000ea2000c1e1900 */
[----:B------:R-:W-:Y:S02]  /*09b0*/  @P4 LOP3.LUT R5, R5, R26, RZ, 0x3c, !PT ;  /* 0x0000001a05054212 */ /* 0x000fe400078e3cff */
[----:B---3--:R-:W-:Y:S01]  /*09c0*/  @P1 LOP3.LUT R6, R6, R23, RZ, 0x3c, !PT ;  /* 0x0000001706061212 */ /* 0x008fe200078e3cff */
[----:B------:R-:W3:Y:S04]  /*09d0*/  @P1 LDG.E R26, desc[UR6][R14.64+0xbc] ;  /* 0x0000bc060e1a1981 */ /* 0x000ee8000c1e1900 */
[----:B------:R-:W3:Y:S01]  /*09e0*/  @P2 LDG.E R23, desc[UR6][R14.64+0xcc] ;  /* 0x0000cc060e172981 */ /* 0x000ee2000c1e1900 */
[----:B------:R-:W-:-:S03]  /*09f0*/  @P5 LOP3.LUT R5, R5, R20, RZ, 0x3c, !PT ;  /* 0x0000001405055212 */ /* 0x000fc600078e3cff */
[----:B------:R-:W3:Y:S01]  /*0a00*/  @P2 LDG.E R20, desc[UR6][R14.64+0xc8] ;  /* 0x0000c8060e142981 */ /* 0x000ee2000c1e1900 */
[----:B------:R-:W-:-:S03]  /*0a10*/  LOP3.LUT P0, RZ, R22, 0x8000, RZ, 0xc0, !PT ;  /* 0x0000800016ff7812 */ /* 0x000fc6000780c0ff */
[----:B------:R-:W3:Y:S01]  /*0a20*/  @P2 LDG.E R22, desc[UR6][R14.64+0xd0] ;  /* 0x0000d0060e162981 */ /* 0x000ee2000c1e1900 */
[----:B----4-:R-:W-:-:S03]  /*0a30*/  @P1 LOP3.LUT R4, R4, R19, RZ, 0x3c, !PT ;  /* 0x0000001304041212 */ /* 0x010fc600078e3cff */
[----:B------:R-:W4:Y:S01]  /*0a40*/  @P3 LDG.E R19, desc[UR6][R14.64+0xe0] ;  /* 0x0000e0060e133981 */ /* 0x000f22000c1e1900 */
[----:B--2---:R-:W-:-:S03]  /*0a50*/  @P1 LOP3.LUT R3, R3, R24, RZ, 0x3c, !PT ;  /* 0x0000001803031212 */ /* 0x004fc600078e3cff */
[----:B------:R-:W2:Y:S01]  /*0a60*/  @P3 LDG.E R24, desc[UR6][R14.64+0xdc] ;  /* 0x0000dc060e183981 */ /* 0x000ea2000c1e1900 */
[----:B---3--:R-:W-:Y:S02]  /*0a70*/  @P1 LOP3.LUT R7, R7, R26, RZ, 0x3c, !PT ;  /* 0x0000001a07071212 */ /* 0x008fe400078e3cff */
[----:B------:R-:W-:Y:S01]  /*0a80*/  @P2 LOP3.LUT R6, R6, R23, RZ, 0x3c, !PT ;  /* 0x0000001706062212 */ /* 0x000fe200078e3cff */
[----:B------:R-:W3:Y:S04]  /*0a90*/  @P0 LDG.E R26, desc[UR6][R14.64+0x13c] ;  /* 0x00013c060e1a0981 */ /* 0x000ee8000c1e1900 */
[----:B------:R-:W3:Y:S01]  /*0aa0*/  @P3 LDG.E R23, desc[UR6][R14.64+0xe8] ;  /* 0x0000e8060e173981 */ /* 0x000ee2000c1e1900 */
[----:B------:R-:W-:-:S03]  /*0ab0*/  @P2 LOP3.LUT R3, R3, R20, RZ, 0x3c, !PT ;  /* 0x0000001403032212 */ /* 0x000fc600078e3cff */
[----:B------:R-:W3:Y:S01]  /*0ac0*/  @P3 LDG.E R20, desc[UR6][R14.64+0xe4] ;  /* 0x0000e4060e143981 */ /* 0x000ee2000c1e1900 */
[----:B------:R-:W-:Y:S02]  /*0ad0*/  @P2 LOP3.LUT R7, R7, R22, RZ, 0x3c, !PT ;  /* 0x0000001607072212 */ /* 0x000fe400078e3cff */
[----:B------:R-:W-:Y:S01]  /*0ae0*/  @P2 LOP3.LUT R4, R4, R25, RZ, 0x3c, !PT ;  /* 0x0000001904042212 */ /* 0x000fe200078e3cff */
[----:B------:R-:W3:Y:S04]  /*0af0*/  @P4 LDG.E R22, desc[UR6][R14.64+0xf0] ;  /* 0x0000f0060e164981 */ /* 0x000ee8000c1e1900 */
[----:B------:R-:W3:Y:S01]  /*0b00*/  @P4 LDG.E R25, desc[UR6][R14.64+0xf4] ;  /* 0x0000f4060e194981 */ /* 0x000ee2000c1e1900 */
[----:B----4-:R-:W-:-:S03]  /*0b10*/  @P3 LOP3.LUT R6, R6, R19, RZ, 0x3c, !PT ;  /* 0x0000001306063212 */ /* 0x010fc600078e3cff */
[----:B------:R-:W4:Y:S01]  /*0b20*/  @P4 LDG.E R19, desc[UR6][R14.64+0xfc] ;  /* 0x0000fc060e134981 */ /* 0x000f22000c1e1900 */
[----:B--2---:R-:W-:-:S03]  /*0b30*/  @P3 LOP3.LUT R3, R3, R24, RZ, 0x3c, !PT ;  /* 0x0000001803033212 */ /* 0x004fc600078e3cff */
[----:B------:R-:W2:Y:S01]  /*0b40*/  @P4 LDG.E R24, desc[UR6][R14.64+0xf8] ;  /* 0x0000f8060e184981 */ /* 0x000ea2000c1e1900 */
[----:B---3--:R-:W-:-:S03]  /*0b50*/  @P3 LOP3.LUT R4, R4, R23, RZ, 0x3c, !PT ;  /* 0x0000001704043212 */ /* 0x008fc600078e3cff */
[----:B------:R-:W3:Y:S01]  /*0b60*/  @P5 LDG.E R23, desc[UR6][R14.64+0x108] ;  /* 0x000108060e175981 */ /* 0x000ee2000c1e1900 */
[----:B------:R-:W-:-:S03]  /*0b70*/  @P3 LOP3.LUT R7, R7, R20, RZ, 0x3c, !PT ;  /* 0x0000001407073212 */ /* 0x000fc600078e3cff */
[----:B------:R-:W3:Y:S01]  /*0b80*/  @P5 LDG.E R20, desc[UR6][R14.64+0x104] ;  /* 0x000104060e145981 */ /* 0x000ee2000c1e1900 */
        /* <DEDUP_REMOVED lines=20> */
[----:B------:R-:W-:-:S04]  /*0cd0*/  UIADD3 UR4, UPT, UPT, UR4, 0x10, URZ ;  /* 0x0000001004047890 */ /* 0x000fc8000fffe0ff */
[----:B------:R-:W-:Y:S01]  /*0ce0*/  UISETP.NE.AND UP0, UPT, UR4, 0x20, UPT ;  /* 0x000000200400788c */ /* 0x000fe2000bf05270 */
[----:B------:R-:W-:Y:S02]  /*0cf0*/  @P6 LOP3.LUT R5, R5, R28, RZ, 0x3c, !PT ;  /* 0x0000001c05056212 */ /* 0x000fe400078e3cff */
[----:B---3--:R-:W-:Y:S02]  /*0d00*/  @P0 LOP3.LUT R6, R6, R23, RZ, 0x3c, !PT ;  /* 0x0000001706060212 */ /* 0x008fe400078e3cff */
[----:B------:R-:W-:Y:S02]  /*0d10*/  @P6 LOP3.LUT R7, R7, R20, RZ, 0x3c, !PT ;  /* 0x0000001407076212 */ /* 0x000fe400078e3cff */
[----:B------:R-:W-:Y:S02]  /*0d20*/  @P0 LOP3.LUT R5, R5, R26, RZ, 0x3c, !PT ;  /* 0x0000001a05050212 */ /* 0x000fe400078e3cff */
[----:B------:R-:W-:Y:S02]  /*0d30*/  @P0 LOP3.LUT R3, R3, R22, RZ, 0x3c, !PT ;  /* 0x0000001603030212 */ /* 0x000fe400078e3cff */
[----:B----4-:R-:W-:-:S02]  /*0d40*/  @P6 LOP3.LUT R4, R4, R19, RZ, 0x3c, !PT ;  /* 0x0000001304046212 */ /* 0x010fc400078e3cff */
[----:B--2---:R-:W-:Y:S02]  /*0d50*/  @P0 LOP3.LUT R7, R7, R24, RZ, 0x3c, !PT ;  /* 0x0000001807070212 */ /* 0x004fe400078e3cff */
[----:B------:R-:W-:Y:S01]  /*0d60*/  @P0 LOP3.LUT R4, R4, R25, RZ, 0x3c, !PT ;  /* 0x0000001904040212 */ /* 0x000fe200078e3cff */
[----:B------:R-:W-:Y:S06]  /*0d70*/  BRA.U UP0, `(.L_x_4) ;  /* 0xfffffff5004c7547 */ /* 0x000fec000b83ffff */
[----:B------:R-:W-:-:S05]  /*0d80*/  VIADD R16, R16, 0x1 ;  /* 0x0000000110107836 */ /* 0x000fca0000000000 */
[----:B------:R-:W-:-:S13]  /*0d90*/  ISETP.NE.AND P0, PT, R16, 0x5, PT ;  /* 0x000000051000780c */ /* 0x000fda0003f05270 */
[----:B------:R-:W-:Y:S05]  /*0da0*/  @P0 BRA `(.L_x_5) ;  /* 0xfffffff400300947 */ /* 0x000fea000383ffff */
[----:B------:R0:W-:Y:S01]  /*0db0*/  STL.64 [R1+0x8], R6 ;  /* 0x0000080601007387 */ /* 0x0001e20000100a00 */
[----:B------:R-:W-:-:S03]  /*0dc0*/  ISETP.NE.U32.AND P0, PT, R21, 0x1, PT ;  /* 0x000000011500780c */ /* 0x000fc60003f05070 */
[----:B------:R0:W-:Y:S01]  /*0dd0*/  STL.64 [R1+0x10], R4 ;  /* 0x0000100401007387 */ /* 0x0001e20000100a00 */
[----:B------:R-:W-:-:S03]  /*0de0*/  ISETP.NE.AND.EX P0, PT, RZ, RZ, PT, P0 ;  /* 0x000000ffff00720c */ /* 0x000fc60003f05300 */
[----:B------:R0:W-:Y:S10]  /*0df0*/  STL [R1+0x4], R3 ;  /* 0x0000040301007387 */ /* 0x0001f40000100800 */
[----:B0-----:R-:W-:Y:S05]  /*0e00*/  @!P0 BRA `(.L_x_3) ;  /* 0x0000001400f48947 */ /* 0x001fea0003800000 */
[----:B------:R-:W-:Y:S01]  /*0e10*/  UMOV UR4, URZ ;  /* 0x000000ff00047c82 */ /* 0x000fe20008000000 */
[----:B------:R-:W-:Y:S01]  /*0e20*/  IMAD.MOV.U32 R16, RZ, RZ, RZ ;  /* 0x000000ffff107224 */ /* 0x000fe200078e00ff */
[----:B------:R-:W-:Y:S01]  /*0e30*/  CS2R R6, SRZ ;  /* 0x0000000000067805 */ /* 0x000fe2000001ff00 */
[----:B------:R-:W-:Y:S02]  /*0e40*/  IMAD.MOV.U32 R4, RZ, RZ, RZ ;  /* 0x000000ffff047224 */ /* 0x000fe400078e00ff */
[----:B------:R-:W-:Y:S02]  /*0e50*/  IMAD.MOV.U32 R3, RZ, RZ, RZ ;  /* 0x000000ffff037224 */ /* 0x000fe400078e00ff */
[----:B------:R-:W-:-:S07]  /*0e60*/  IMAD.U32 R5, RZ, RZ, UR4 ;  /* 0x00000004ff057e24 */ /* 0x000fce000f8e00ff */
.L_x_7:
[----:B------:R-:W-:-:S06]  /*0e70*/  IMAD R17, R16, 0x4, R1 ;  /* 0x0000000410117824 */ /* 0x000fcc00078e0201 */
[----:B------:R-:W5:Y:S01]  /*0e80*/  LDL R17, [R17+0x4] ;  /* 0x0000040011117983 */ /* 0x000f620000100800 */
[----:B------:R-:W-:Y:S01]  /*0e90*/  IMAD.SHL.U32 R18, R16, 0x20, RZ ;  /* 0x0000002010127824 */ /* 0x000fe200078e00ff */
[----:B------:R-:W-:-:S06]  /*0ea0*/  UMOV UR4, URZ ;  /* 0x000000ff00047c82 */ /* 0x000fcc0008000000 */
.L_x_6:
        /* <DEDUP_REMOVED lines=178> */
[----:B------:R0:W-:Y:S01]  /*19d0*/  STL [R1+0x4], R3 ;  /* 0x0000040301007387 */ /* 0x0001e20000100800 */
[----:B------:R-:W-:-:S03]  /*19e0*/  ISETP.NE.AND.EX P0, PT, RZ, RZ, PT, P0 ;  /* 0x000000ffff00720c */ /* 0x000fc60003f05300 */
[----:B------:R0:W-:Y:S10]  /*19f0*/  STL.64 [R1+0x10], R4 ;  /* 0x0000100401007387 */ /* 0x0001f40000100a00 */
[----:B------:R-:W-:Y:S05]  /*1a00*/  @P0 BRA `(.L_x_3) ;  /* 0x0000000800f40947 */ /* 0x000fea0003800000 */
[----:B------:R-:W-:Y:S01]  /*1a10*/  UMOV UR4, URZ ;  /* 0x000000ff00047c82 */ /* 0x000fe20008000000 */
[----:B------:R-:W-:Y:S01]  /*1a20*/  IMAD.MOV.U32 R16, RZ, RZ, RZ ;  /* 0x000000ffff107224 */ /* 0x000fe200078e00ff */
[----:B0-----:R-:W-:Y:S01]  /*1a30*/  CS2R R6, SRZ ;  /* 0x0000000000067805 */ /* 0x001fe2000001ff00 */
[----:B------:R-:W-:Y:S02]  /*1a40*/  IMAD.MOV.U32 R4, RZ, RZ, RZ ;  /* 0x000000ffff047224 */ /* 0x000fe400078e00ff */
[----:B------:R-:W-:Y:S02]  /*1a50*/  IMAD.MOV.U32 R3, RZ, RZ, RZ ;  /* 0x000000ffff037224 */ /* 0x000fe400078e00ff */
[----:B------:R-:W-:-:S07]  /*1a60*/  IMAD.U32 R5, RZ, RZ, UR4 ;  /* 0x00000004ff057e24 */ /* 0x000fce000f8e00ff */
.L_x_9:
[----:B------:R-:W-:-:S06]  /*1a70*/  IMAD R17, R16, 0x4, R1 ;  /* 0x0000000410117824 */ /* 0x000fcc00078e0201 */
[----:B------:R-:W5:Y:S01]  /*1a80*/  LDL R17, [R17+0x4] ;  /* 0x0000040011117983 */ /* 0x000f620000100800 */
[----:B------:R-:W-:Y:S01]  /*1a90*/  IMAD.SHL.U32 R18, R16, 0x20, RZ ;  /* 0x0000002010127824 */ /* 0x000fe200078e00ff */
[----:B------:R-:W-:-:S06]  /*1aa0*/  UMOV UR4, URZ ;  /* 0x000000ff00047c82 */ /* 0x000fcc0008000000 */
.L_x_8:
        /* <DEDUP_REMOVED lines=10> */
[----:B------:R-:W4:Y:S04]  /*1b50*/  @P3 LDG.E R26, desc[UR6][R14.64+0x4c] ;  /* 0x00004c060e1a3981 */ /* 0x000f28000c1e1900 */
[----:B------:R-:W4:Y:S04]  /*1b60*/  @!P0 LDG.E R19, desc[UR6][R14.64+0x4] ;  /* 0x000004060e138981 */ /* 0x000f28000c1e1900 */
[----:B------:R-:W4:Y:S04]  /*1b70*/  @!P0 LDG.E R21, desc[UR6][R14.64+0xc] ;  /* 0x00000c060e158981 */ /* 0x000f28000c1e1900 */
[----:B------:R-:W4:Y:S01]  /*1b80*/  @P3 LDG.E R25, desc[UR6][R14.64+0x40] ;  /* 0x000040060e193981 */ /* 0x000f22000c1e1900 */
[----:B--2---:R-:W-:-:S03]  /*1b90*/  @!P0 LOP3.LUT R5, R5, R20, RZ, 0x3c, !PT ;  /* 0x0000001405058212 */ /* 0x004fc600078e3cff */
[----:B------:R-:W2:Y:S01]  /*1ba0*/  @!P0 LDG.E R20, desc[UR6][R14.64] ;  /* 0x000000060e148981 */ /* 0x000ea2000c1e1900 */
[----:B---3--:R-:W-:-:S03]  /*1bb0*/  @P1 LOP3.LUT R5, R5, R22, RZ, 0x3c, !PT ;  /* 0x0000001605051212 */ /* 0x008fc600078e3cff */
[----:B------:R-:W3:Y:S01]  /*1bc0*/  @!P0 LDG.E R22, desc[UR6][R14.64+0x8] ;  /* 0x000008060e168981 */ /* 0x000ee2000c1e1900 */
[----:B----4-:R-:W-:-:S03]  /*1bd0*/  @P2 LOP3.LUT R5, R5, R24, RZ, 0x3c, !PT ;  /* 0x0000001805052212 */ /* 0x010fc600078e3cff */
[----:B------:R-:W4:Y:S01]  /*1be0*/  @P4 LDG.E R24, desc[UR6][R14.64+0x60] ;  /* 0x000060060e184981 */ /* 0x000f22000c1e1900 */
[----:B------:R-:W-:-:S03]  /*1bf0*/  @P3 LOP3.LUT R5, R5, R26, RZ, 0x3c, !PT ;  /* 0x0000001a05053212 */ /* 0x000fc600078e3cff */
[----:B------:R-:W4:Y:S01]  /*1c00*/  @P5 LDG.E R26, desc[UR6][R14.64+0x74] ;  /* 0x000074060e1a5981 */ /* 0x000f22000c1e1900 */
[----:B------:R-:W-:-:S03]  /*1c10*/  @!P0 LOP3.LUT R6, R6, R19, RZ, 0x3c, !PT ;  /* 0x0000001306068212 */ /* 0x000fc600078e3cff */
[----:B------:R-:W4:Y:S01]  /*1c20*/  @P1 LDG.E R19, desc[UR6][R14.64+0x18] ;  /* 0x000018060e131981 */ /* 0x000f22000c1e1900 */
[----:B------:R-:W-:-:S03]  /*1c30*/  @!P0 LOP3.LUT R4, R4, R21, RZ, 0x3c, !PT ;  /* 0x0000001504048212 */ /* 0x000fc600078e3cff */
[----:B------:R-:W4:Y:S01]  /*1c40*/  @P1 LDG.E R21, desc[UR6][R14.64+0x20] ;  /* 0x000020060e151981 */ /* 0x000f22000c1e1900 */
[----:B--2---:R-:W-:-:S03]  /*1c50*/  @!P0 LOP3.LUT R3, R3, R20, RZ, 0x3c, !PT ;  /* 0x0000001403038212 */ /* 0x004fc600078e3cff */
[----:B------:R-:W2:Y:S01]  /*1c60*/  @P1 LDG.E R20, desc[UR6][R14.64+0x14] ;  /* 0x000014060e141981 */ /* 0x000ea2000c1e1900 */
[----:B---3--:R-:W-:-:S03]  /*1c70*/  @!P0 LOP3.LUT R7, R7, R22, RZ, 0x3c, !PT ;  /* 0x0000001607078212 */ /* 0x008fc600078e3cff */
[----:B------:R-:W3:Y:S01]  /*1c80*/  @P1 LDG.E R22, desc[UR6][R14.64+0x1c] ;  /* 0x00001c060e161981 */ /* 0x000ee2000c1e1900 */
[----:B----4-:R-:W-:-:S03]  /*1c90*/  @P4 LOP3.LUT R5, R5, R24, RZ, 0x3c, !PT ;  /* 0x0000001805054212 */ /* 0x010fc600078e3cff */
[----:B------:R-:W4:Y:S01]  /*1ca0*/  @P2 LDG.E R24, desc[UR6][R14.64+0x28] ;  /* 0x000028060e182981 */ /* 0x000f22000c1e1900 */
[----:B------:R-:W-:-:S03]  /*1cb0*/  @P1 LOP3.LUT R6, R6, R19, RZ, 0x3c, !PT ;  /* 0x0000001306061212 */ /* 0x000fc600078e3cff */
[----:B------:R-:W4:Y:S01]  /*1cc0*/  @P2 LDG.E R19, desc[UR6][R14.64+0x2c] ;  /* 0x00002c060e132981 */ /* 0x000f22000c1e1900 */
[----:B------:R-:W-:-:S03]  /*1cd0*/  @P1 LOP3.LUT R4, R4, R21, RZ, 0x3c, !PT ;  /* 0x0000001504041212 */ /* 0x000fc600078e3cff */
        /* <DEDUP_REMOVED lines=8> */
[----:B------:R-:W4:Y:S01]  /*1d60*/  @P3 LDG.E R19, desc[UR6][R14.64+0x48] ;  /* 0x000048060e133981 */ /* 0x000f22000c1e1900 */
[----:B------:R-:W-:Y:S02]  /*1d70*/  @P2 LOP3.LUT R4, R4, R21, RZ, 0x3c, !PT ;  /* 0x0000001504042212 */ /* 0x000fe400078e3cff */
[----:B------:R-:W-:Y:S01]  /*1d80*/  @P3 LOP3.LUT R6, R6, R25, RZ, 0x3c, !PT ;  /* 0x0000001906063212 */ /* 0x000fe200078e3cff */
        /* <DEDUP_REMOVED lines=20> */
[----:B------:R-:W-:Y:S02]  /*1ed0*/  LOP3.LUT P0, RZ, R23, 0x80, RZ, 0xc0, !PT ;  /* 0x0000008017ff7812 */ /* 0x000fe4000780c0ff */
[----:B------:R-:W-:Y:S02]  /*1ee0*/  @P5 LOP3.LUT R5, R5, R26, RZ, 0x3c, !PT ;  /* 0x0000001a05055212 */ /* 0x000fe400078e3cff */
[----:B------:R-:W4:Y:S01]  /*1ef0*/  @P6 LDG.E R26, desc[UR6][R14.64+0x88] ;  /* 0x000088060e1a6981 */ /* 0x000f22000c1e1900 */
[----:B------:R-:W-:-:S03]  /*1f00*/  @P5 LOP3.LUT R6, R6, R19, RZ, 0x3c, !PT ;  /* 0x0000001306065212 */ /* 0x000fc600078e3cff */
[----:B------:R-:W4:Y:S01]  /*1f10*/  @P6 LDG.E R19, desc[UR6][R14.64+0x84] ;  /* 0x000084060e136981 */ /* 0x000f22000c1e1900 */
[----:B------:R-:W-:-:S04]  /*1f20*/  @P5 LOP3.LUT R4, R4, R21, RZ, 0x3c, !PT ;  /* 0x0000001504045212 */ /* 0x000fc800078e3cff */
        /* <DEDUP_REMOVED lines=9> */
[----:B------:R-:W-:Y:S02]  /*1fc0*/  @P6 LOP3.LUT R5, R5, R26, RZ, 0x3c, !PT ;  /* 0x0000001a05056212 */ /* 0x000fe400078e3cff */
[----:B------:R-:W-:Y:S02]  /*1fd0*/  @P6 LOP3.LUT R4, R4, R19, RZ, 0x3c, !PT ;  /* 0x0000001304046212 */ /* 0x000fe400078e3cff */
[----:B------:R-:W-:Y:S02]  /*1fe0*/  @P0 LOP3.LUT R6, R6, R21, RZ, 0x3c, !PT ;  /* 0x0000001506060212 */ /* 0x000fe400078e3cff */
[----:B------:R-:W-:Y:S02]  /*1ff0*/  @P0 LOP3.LUT R4, R4, R25, RZ, 0x3c, !PT ;  /* 0x0000001904040212 */ /* 0x000fe400078e3cff */
[----:B--2---:R-:W-:Y:S02]  /*2000*/  @P0 LOP3.LUT R3, R3, R20, RZ, 0x3c, !PT ;  /* 0x0000001403030212 */ /* 0x004fe400078e3cff */
[----:B---3--:R-:W-:-:S02]  /*2010*/  @P0 LOP3.LUT R7, R7, R22, RZ, 0x3c, !PT ;  /* 0x0000001607070212 */ /* 0x008fc400078e3cff */
[----:B----4-:R-:W-:Y:S02]  /*2020*/  @P0 LOP3.LUT R5, R5, R24, RZ, 0x3c, !PT ;  /* 0x0000001805050212 */ /* 0x010fe400078e3cff */
[----:B------:R-:W-:-:S13]  /*2030*/  R2P PR, R23.B1, 0x7f ;  /* 0x0000007f17007804 */ /* 0x000fda0000001000 */
[----:B------:R-:W2:Y:S04]  /*2040*/  @P0 LDG.E R24, desc[UR6][R14.64+0xb0] ;  /* 0x0000b0060e180981 */ /* 0x000ea8000c1e1900 */
[----:B------:R-:W3:Y:S04]  /*2050*/  @P0 LDG.E R22, desc[UR6][R14.64+0xa0] ;  /* 0x0000a0060e160981 */ /* 0x000ee8000c1e1900 */
[----:B------:R-:W4:Y:S04]  /*2060*/  @P1 LDG.E R26, desc[UR6][R14.64+0xc4] ;  /* 0x0000c4060e1a1981 */ /* 0x000f28000c1e1900 */
        /* <DEDUP_REMOVED lines=11> */
[----:B------:R-:W-:-:S04]  /*2120*/  @P2 LOP3.LUT R5, R5, R28, RZ, 0x3c, !PT ;  /* 0x0000001c05052212 */ /* 0x000fc800078e3cff */
[----:B------:R-:W-:Y:S02]  /*2130*/  @P3 LOP3.LUT R5, R5, R20, RZ, 0x3c, !PT ;  /* 0x0000001405053212 */ /* 0x000fe400078e3cff */
        /* <DEDUP_REMOVED lines=9> */
[----:B------:R-:W-:Y:S02]  /*21d0*/  LOP3.LUT P0, RZ, R23, 0x8000, RZ, 0xc0, !PT ;  /* 0x0000800017ff7812 */ /* 0x000fe4000780c0ff */
[----:B----4-:R-:W-:Y:S01]  /*21e0*/  @P5 LOP3.LUT R5, R5, R26, RZ, 0x3c, !PT ;  /* 0x0000001a05055212 */ /* 0x010fe200078e3cff */
[----:B------:R-:W4:Y:S04]  /*21f0*/  @P2 LDG.E R23, desc[UR6][R14.64+0xcc] ;  /* 0x0000cc060e172981 */ /* 0x000f28000c1e1900 */
        /* <DEDUP_REMOVED lines=39> */
[----:B------:R-:W-:Y:S02]  /*2470*/  @P6 LOP3.LUT R3, R3, R20, RZ, 0x3c, !PT ;  /* 0x0000001403036212 */ /* 0x000fe400078e3cff */
[----:B----4-:R-:W-:Y:S01]  /*2480*/  @P5 LOP3.LUT R6, R6, R23, RZ, 0x3c, !PT ;  /* 0x0000001706065212 */ /* 0x010fe200078e3cff */
[----:B------:R-:W4:Y:S01]  /*2490*/  @P0 LDG.E R20, desc[UR6][R14.64+0x134] ;  /* 0x000134060e140981 */ /* 0x000f22000c1e1900 */
[----:B------:R-:W-:-:S03]  /*24a0*/  @P5 LOP3.LUT R7, R7, R26, RZ, 0x3c, !PT ;  /* 0x0000001a07075212 */ /* 0x000fc600078e3cff */
[----:B------:R-:W4:Y:S04]  /*24b0*/  @P0 LDG.E R23, desc[UR6][R14.64+0x130] ;  /* 0x000130060e170981 */ /* 0x000f28000c1e1900 */
[----:B------:R-:W4:Y:S01]  /*24c0*/  @P0 LDG.E R26, desc[UR6][R14.64+0x13c] ;  /* 0x00013c060e1a0981 */ /* 0x000f22000c1e1900 */
[----:B------:R-:W-:-:S04]  /*24d0*/  UIADD3 UR4, UPT, UPT, UR4, 0x10, URZ ;  /* 0x0000001004047890 */ /* 0x000fc8000fffe0ff */
[----:B------:R-:W-:Y:S01]  /*24e0*/  UISETP.NE.AND UP0, UPT, UR4, 0x20, UPT ;  /* 0x000000200400788c */ /* 0x000fe2000bf05270 */
[----:B------:R-:W-:Y:S02]  /*24f0*/  @P6 LOP3.LUT R6, R6, R19, RZ, 0x3c, !PT ;  /* 0x0000001306066212 */ /* 0x000fe400078e3cff */
[----:B------:R-:W-:-:S04]  /*2500*/  @P6 LOP3.LUT R4, R4, R21, RZ, 0x3c, !PT ;  /* 0x0000001504046212 */ /* 0x000fc800078e3cff */
[----:B------:R-:W-:Y:S02]  /*2510*/  @P0 LOP3.LUT R4, R4, R25, RZ, 0x3c, !PT ;  /* 0x0000001904040212 */ /* 0x000fe400078e3cff */
[----:B--2---:R-:W-:Y:S02]  /*2520*/  @P0 LOP3.LUT R3, R3, R24, RZ, 0x3c, !PT ;  /* 0x0000001803030212 */ /* 0x004fe400078e3cff */
[----:B---3--:R-:W-:-:S04]  /*2530*/  @P6 LOP3.LUT R7, R7, R22, RZ, 0x3c, !PT ;  /* 0x0000001607076212 */ /* 0x008fc800078e3cff */
[----:B----4-:R-:W-:Y:S02]  /*2540*/  @P0 LOP3.LUT R7, R7, R20, RZ, 0x3c, !PT ;  /* 0x0000001407070212 */ /* 0x010fe400078e3cff */
[----:B------:R-:W-:Y:S02]  /*2550*/  @P0 LOP3.LUT R6, R6, R23, RZ, 0x3c, !PT ;  /* 0x0000001706060212 */ /* 0x000fe400078e3cff */
[----:B------:R-:W-:Y:S01]  /*2560*/  @P0 LOP3.LUT R5, R5, R26, RZ, 0x3c, !PT ;  /* 0x0000001a05050212 */ /* 0x000fe200078e3cff */
[----:B------:R-:W-:Y:S06]  /*2570*/  BRA.U UP0, `(.L_x_8) ;  /* 0xfffffff5004c7547 */ /* 0x000fec000b83ffff */
[----:B------:R-:W-:-:S05]  /*2580*/  VIADD R16, R16, 0x1 ;  /* 0x0000000110107836 */ /* 0x000fca0000000000 */
[----:B------:R-:W-:-:S13]  /*2590*/  ISETP.NE.AND P0, PT, R16, 0x5, PT ;  /* 0x000000051000780c */ /* 0x000fda0003f05270 */
[----:B------:R-:W-:Y:S05]  /*25a0*/  @P0 BRA `(.L_x_9) ;  /* 0xfffffff400300947 */ /* 0x000fea000383ffff */
[----:B------:R2:W-:Y:S04]  /*25b0*/  STL.64 [R1+0x8], R6 ;  /* 0x0000080601007387 */ /* 0x0005e80000100a00 */
[----:B------:R2:W-:Y:S04]  /*25c0*/  STL [R1+0x4], R3 ;  /* 0x0000040301007387 */ /* 0x0005e80000100800 */
[----:B------:R2:W-:Y:S02]  /*25d0*/  STL.64 [R1+0x10], R4 ;  /* 0x0000100401007387 */ /* 0x0005e40000100a00 */
.L_x_3:
[----:B------:R-:W-:Y:S05]  /*25e0*/  BSYNC.RECONVERGENT B1 ;  /* 0x0000000000017941 */ /* 0x000fea0003800200 */
.L_x_2:
[C---:B------:R-:W-:Y:S01]  /*25f0*/  ISETP.GT.U32.AND P0, PT, R13.reuse, 0x3, PT ;  /* 0x000000030d00780c */ /* 0x040fe20003f04070 */
[----:B------:R-:W-:Y:S01]  /*2600*/  VIADD R12, R12, 0x1 ;  /* 0x000000010c0c7836 */ /* 0x000fe20000000000 */
[--C-:B------:R-:W-:Y:S02]  /*2610*/  SHF.R.U64 R13, R13, 0x2, R8.reuse ;  /* 0x000000020d0d7819 */ /* 0x100fe40000001208 */
[----:B------:R-:W-:Y:S02]  /*2620*/  ISETP.GT.U32.AND.EX P0, PT, R8, RZ, PT, P0 ;  /* 0x000000ff0800720c */ /* 0x000fe40003f04100 */
[----:B------:R-:W-:-:S11]  /*2630*/  SHF.R.U32.HI R8, RZ, 0x2, R8 ;  /* 0x00000002ff087819 */ /* 0x000fd60000011608 */
[----:B------:R-:W-:Y:S05]  /*2640*/  @P0 BRA `(.L_x_10) ;  /* 0xffffffd800dc0947 */ /* 0x000fea000383ffff */
.L_x_1:
[----:B------:R-:W-:Y:S05]  /*2650*/  BSYNC.RECONVERGENT B0 ;  /* 0x0000000000007941 */ /* 0x000fea0003800200 */
.L_x_0:
[----:B012---:R-:W-:Y:S01]  /*2660*/  SHF.R.U32.HI R4, RZ, 0x2, R3 ;  /* 0x00000002ff047819 */ /* 0x007fe20000011603 */
[----:B------:R-:W-:Y:S01]  /*2670*/  IMAD.MOV.U32 R8, RZ, RZ, 0x2f800000 ;  /* 0x2f800000ff087424 */ /* 0x000fe200078e00ff */
[----:B------:R-:W-:Y:S01]  /*2680*/  ISETP.NE.AND P0, PT, R9, RZ, PT ;  /* 0x000000ff0900720c */ /* 0x000fe20003f05270 */
[----:B------:R-:W-:Y:S01]  /*2690*/  IMAD.MOV.U32 R10, RZ, RZ, R9 ;  /* 0x000000ffff0a7224 */ /* 0x000fe200078e0009 */
[----:B------:R-:W-:Y:S01]  /*26a0*/  LOP3.LUT R4, R4, R3, RZ, 0x3c, !PT ;  /* 0x0000000304047212 */ /* 0x000fe200078e3cff */
[----:B------:R-:W-:-:S04]  /*26b0*/  IMAD.SHL.U32 R3, R5, 0x10, RZ ;  /* 0x0000001005037824 */ /* 0x000fc800078e00ff */
[----:B------:R-:W-:-:S05]  /*26c0*/  IMAD.SHL.U32 R6, R4, 0x2, RZ ;  /* 0x0000000204067824 */ /* 0x000fca00078e00ff */
[----:B------:R-:W-:-:S04]  /*26d0*/  LOP3.LUT R6, R4, R6, R3, 0x96, !PT ;  /* 0x0000000604067212 */ /* 0x000fc800078e9603 */
[----:B------:R-:W-:-:S04]  /*26e0*/  LOP3.LUT R5, R6, R5, RZ, 0x3c, !PT ;  /* 0x0000000506057212 */ /* 0x000fc800078e3cff */
[----:B------:R-:W-:-:S04]  /*26f0*/  IADD3 R5, PT, PT, R2, 0x587c5, R5 ;  /* 0x000587c502057810 */ /* 0x000fc80007ffe005 */
[----:B------:R-:W-:-:S05]  /*2700*/  I2FP.F32.U32 R5, R5 ;  /* 0x0000000500057245 */ /* 0x000fca0000201000 */
[----:B------:R-:W-:Y:S01]  /*2710*/  FFMA R8, R5, R8, 1.1641532182693481445e-10 ;  /* 0x2f00000005087423 */ /* 0x000fe20000000008 */
[----:B------:R-:W-:-:S06]  /*2720*/  CS2R R2, SR_CLOCKLO ;  /* 0x0000000000027805 */ /* 0x000fcc0000015000 */
[----:B------:R-:W-:Y:S01]  /*2730*/  LOP3.LUT R3, R3, 0xf7dcefdd, RZ, 0x3c, !PT ;  /* 0xf7dcefdd03037812 */ /* 0x000fe200078e3cff */
[----:B------:R-:W-:Y:S01]  /*2740*/  BSSY.RECONVERGENT B0, `(.L_x_11) ;  /* 0x0000258000007945 */ /* 0x000fe20003800200 */
[----:B------:R-:W-:-:S03]  /*2750*/  LOP3.LUT R2, R2, 0xaad26b49, RZ, 0x3c, !PT ;  /* 0xaad26b4902027812 */ /* 0x000fc600078e3cff */
[----:B------:R-:W-:Y:S02]  /*2760*/  IMAD R4, R3, -0x658354e5, RZ ;  /* 0x9a7cab1b03047824 */ /* 0x000fe400078e02ff */
[----:B------:R-:W-:Y:S02]  /*2770*/  IMAD R3, R2, 0x4182bed5, RZ ;  /* 0x4182bed502037824 */ /* 0x000fe400078e02ff */
[C---:B------:R-:W-:Y:S02]  /*2780*/  VIADD R7, R4.reuse, 0x1f123bb5 ;  /* 0x1f123bb504077836 */ /* 0x040fe40000000000 */
[C---:B------:R-:W-:Y:S01]  /*2790*/  VIADD R5, R3.reuse, 0x583f19 ;  /* 0x00583f1903057836 */ /* 0x040fe20000000000 */
[C---:B------:R-:W-:Y:S02]  /*27a0*/  IADD3 R2, PT, PT, R3.reuse, 0x64f0c9, R4 ;  /* 0x0064f0c903027810 */ /* 0x040fe40007ffe004 */
[C---:B------:R-:W-:Y:S01]  /*27b0*/  LOP3.LUT R6, R3.reuse, 0x159a55e5, RZ, 0x3c, !PT ;  /* 0x159a55e503067812 */ /* 0x040fe200078e3cff */
[----:B------:R-:W-:Y:S01]  /*27c0*/  VIADD R3, R3, 0x75bcd15 ;  /* 0x075bcd1503037836 */ /* 0x000fe20000000000 */
[----:B------:R-:W-:-:S03]  /*27d0*/  LOP3.LUT R4, R4, 0x5491333, RZ, 0x3c, !PT ;  /* 0x0549133304047812 */ /* 0x000fc600078e3cff */
[----:B------:R0:W-:Y:S04]  /*27e0*/  STL.64 [R1+0x8], R6 ;  /* 0x0000080601007387 */ /* 0x0001e80000100a00 */
[----:B------:R0:W-:Y:S04]  /*27f0*/  STL.64 [R1], R2 ;  /* 0x0000000201007387 */ /* 0x0001e80000100a00 */
[----:B------:R0:W-:Y:S01]  /*2800*/  STL.64 [R1+0x10], R4 ;  /* 0x0000100401007387 */ /* 0x0001e20000100a00 */
[----:B------:R-:W-:Y:S05]  /*2810*/  @!P0 BRA `(.L_x_12) ;  /* 0x0000002400288947 */ /* 0x000fea0003800000 */
[----:B------:R-:W-:-:S07]  /*2820*/  IMAD.MOV.U32 R11, RZ, RZ, RZ ;  /* 0x000000ffff0b7224 */ /* 0x000fce00078e00ff */
.L_x_21:
[----:B------:R-:W-:Y:S01]  /*2830*/  LOP3.LUT R21, R9, 0x3, RZ, 0xc0, !PT ;  /* 0x0000000309157812 */ /* 0x000fe200078ec0ff */
[----:B------:R-:W-:Y:S03]  /*2840*/  BSSY.RECONVERGENT B1, `(.L_x_13) ;  /* 0x0000241000017945 */ /* 0x000fe60003800200 */
[----:B------:R-:W-:-:S04]  /*2850*/  ISETP.NE.U32.AND P0, PT, R21, RZ, PT ;  /* 0x000000ff1500720c */ /* 0x000fc80003f05070 */
[----:B------:R-:W-:-:S13]  /*2860*/  ISETP.NE.AND.EX P0, PT, RZ, RZ, PT, P0 ;  /* 0x000000ffff00720c */ /* 0x000fda0003f05300 */
[----:B-12---:R-:W-:Y:S05]  /*2870*/  @!P0 BRA `(.L_x_14) ;  /* 0x0000002000f48947 */ /* 0x006fea0003800000 */
[----:B------:R-:W1:Y:S01]  /*2880*/  LDC.64 R12, c[0x4][RZ] ;  /* 0x01000000ff0c7b82 */ /* 0x000e620000000a00 */
[----:B------:R-:W-:Y:S01]  /*2890*/  IMAD.MOV.U32 R16, RZ, RZ, RZ ;  /* 0x000000ffff107224 */ /* 0x000fe200078e00ff */
[----:B0-----:R-:W-:Y:S02]  /*28a0*/  CS2R R4, SRZ ;  /* 0x0000000000047805 */ /* 0x001fe4000001ff00 */
[----:B------:R-:W-:Y:S01]  /*28b0*/  CS2R R6, SRZ ;  /* 0x0000000000067805 */ /* 0x000fe2000001ff00 */
[----:B------:R-:W-:Y:S02]  /*28c0*/  IMAD.MOV.U32 R3, RZ, RZ, RZ ;  /* 0x000000ffff037224 */ /* 0x000fe400078e00ff */
[----:B-1----:R-:W-:-:S07]  /*28d0*/  IMAD.WIDE.U32 R12, R11, 0xc80, R12 ;  /* 0x00000c800b0c7825 */ /* 0x002fce00078e000c */
.L_x_16:
[----:B------:R-:W-:-:S06]  /*28e0*/  IMAD R17, R16, 0x4, R1 ;  /* 0x0000000410117824 */ /* 0x000fcc00078e0201 */
[----:B------:R-:W5:Y:S01]  /*28f0*/  LDL R17, [R17+0x4] ;  /* 0x0000040011117983 */ /* 0x000f620000100800 */
[----:B------:R-:W-:Y:S01]  /*2900*/  IMAD.SHL.U32 R18, R16, 0x20, RZ ;  /* 0x0000002010127824 */ /* 0x000fe200078e00ff */
[----:B------:R-:W-:-:S06]  /*2910*/  UMOV UR4, URZ ;  /* 0x000000ff00047c82 */ /* 0x000fcc0008000000 */
.L_x_15:
        /* <DEDUP_REMOVED lines=181> */
[----:B-1----:R-:W-:Y:S05]  /*3470*/  @!P0 BRA `(.L_x_14) ;  /* 0x0000001400f48947 */ /* 0x002fea0003800000 */
[----:B------:R-:W-:Y:S01]  /*3480*/  UMOV UR4, URZ ;  /* 0x000000ff00047c82 */ /* 0x000fe20008000000 */
[----:B------:R-:W-:Y:S01]  /*3490*/  IMAD.MOV.U32 R16, RZ, RZ, RZ ;  /* 0x000000ffff107224 */ /* 0x000fe200078e00ff */
[----:B------:R-:W-:Y:S01]  /*34a0*/  CS2R R6, SRZ ;  /* 0x0000000000067805 */ /* 0x000fe2000001ff00 */
[----:B------:R-:W-:Y:S02]  /*34b0*/  IMAD.MOV.U32 R4, RZ, RZ, RZ ;  /* 0x000000ffff047224 */ /* 0x000fe400078e00ff */
[----:B------:R-:W-:Y:S02]  /*34c0*/  IMAD.MOV.U32 R3, RZ, RZ, RZ ;  /* 0x000000ffff037224 */ /* 0x000fe400078e00ff */
[----:B------:R-:W-:-:S07]  /*34d0*/  IMAD.U32 R5, RZ, RZ, UR4 ;  /* 0x00000004ff057e24 */ /* 0x000fce000f8e00ff */
.L_x_18:
[----:B------:R-:W-:-:S06]  /*34e0*/  IMAD R17, R16, 0x4, R1 ;  /* 0x0000000410117824 */ /* 0x000fcc00078e0201 */
[----:B------:R-:W5:Y:S01]  /*34f0*/  LDL R17, [R17+0x4] ;  /* 0x0000040011117983 */ /* 0x000f620000100800 */
[----:B------:R-:W-:Y:S01]  /*3500*/  IMAD.SHL.U32 R18, R16, 0x20, RZ ;  /* 0x0000002010127824 */ /* 0x000fe200078e00ff */
[----:B------:R-:W-:-:S06]  /*3510*/  UMOV UR4, URZ ;  /* 0x000000ff00047c82 */ /* 0x000fcc0008000000 */
.L_x_17:
        /* <DEDUP_REMOVED lines=184> */
[----:B-1----:R-:W-:Y:S01]  /*40a0*/  CS2R R6, SRZ ;  /* 0x0000000000067805 */ /* 0x002fe2000001ff00 */
[----:B------:R-:W-:Y:S02]  /*40b0*/  IMAD.MOV.U32 R4, RZ, RZ, RZ ;  /* 0x000000ffff047224 */ /* 0x000fe400078e00ff */
[----:B------:R-:W-:Y:S02]  /*40c0*/  IMAD.MOV.U32 R3, RZ, RZ, RZ ;  /* 0x000000ffff037224 */ /* 0x000fe400078e00ff */
[----:B------:R-:W-:-:S07]  /*40d0*/  IMAD.U32 R5, RZ, RZ, UR4 ;  /* 0x00000004ff057e24 */ /* 0x000fce000f8e00ff */
.L_x_20:
[----:B------:R-:W-:-:S06]  /*40e0*/  IMAD R17, R16, 0x4, R1 ;  /* 0x0000000410117824 */ /* 0x000fcc00078e0201 */
[----:B------:R-:W5:Y:S01]  /*40f0*/  LDL R17, [R17+0x4] ;  /* 0x0000040011117983 */ /* 0x000f620000100800 */
[----:B------:R-:W-:Y:S01]  /*4100*/  IMAD.SHL.U32 R18, R16, 0x20, RZ ;  /* 0x0000002010127824 */ /* 0x000fe200078e00ff */
[----:B------:R-:W-:-:S06]  /*4110*/  UMOV UR4, URZ ;  /* 0x000000ff00047c82 */ /* 0x000fcc0008000000 */
.L_x_19:
        /* <DEDUP_REMOVED lines=179> */
.L_x_14:
[----:B------:R-:W-:Y:S05]  /*4c50*/  BSYNC.RECONVERGENT B1 ;  /* 0x0000000000017941 */ /* 0x000fea0003800200 */
.L_x_13:
[----:B------:R-:W-:Y:S01]  /*4c60*/  ISETP.GT.U32.AND P0, PT, R9, 0x3, PT ;  /* 0x000000030900780c */ /* 0x000fe20003f04070 */
[----:B------:R-:W-:Y:S01]  /*4c70*/  VIADD R11, R11, 0x1 ;  /* 0x000000010b0b7836 */ /* 0x000fe20000000000 */
[--C-:B------:R-:W-:Y:S02]  /*4c80*/  SHF.R.U64 R9, R9, 0x2, R0.reuse ;  /* 0x0000000209097819 */ /* 0x100fe40000001200 */
[----:B------:R-:W-:Y:S02]  /*4c90*/  ISETP.GT.U32.AND.EX P0, PT, R0, RZ, PT, P0 ;  /* 0x000000ff0000720c */ /* 0x000fe40003f04100 */
[----:B------:R-:W-:-:S11]  /*4ca0*/  SHF.R.U32.HI R0, RZ, 0x2, R0 ;  /* 0x00000002ff007819 */ /* 0x000fd60000011600 */
[----:B------:R-:W-:Y:S05]  /*4cb0*/  @P0 BRA `(.L_x_21) ;  /* 0xffffffd800dc0947 */ /* 0x000fea000383ffff */
.L_x_12:
[----:B------:R-:W-:Y:S05]  /*4cc0*/  BSYNC.RECONVERGENT B0 ;  /* 0x0000000000007941 */ /* 0x000fea0003800200 */
.L_x_11:
[----:B------:R-:W-:Y:S02]  /*4cd0*/  SHF.R.U32.HI R0, RZ, 0x2, R3 ;  /* 0x00000002ff007819 */ /* 0x000fe40000011603 */
[----:B------:R-:W-:Y:S02]  /*4ce0*/  ISETP.GT.AND P0, PT, R10, 0x270f, PT ;  /* 0x0000270f0a00780c */ /* 0x000fe40003f04270 */
[----:B------:R-:W-:Y:S01]  /*4cf0*/  LOP3.LUT R0, R0, R3, RZ, 0x3c, !PT ;  /* 0x0000000300007212 */ /* 0x000fe200078e3cff */
[----:B012---:R-:W-:-:S04]  /*4d00*/  IMAD.SHL.U32 R3, R5, 0x10, RZ ;  /* 0x0000001005037824 */ /* 0x007fc800078e00ff */
[----:B------:R-:W-:-:S05]  /*4d10*/  IMAD.SHL.U32 R4, R0, 0x2, RZ ;  /* 0x0000000200047824 */ /* 0x000fca00078e00ff */
[----:B------:R-:W-:-:S04]  /*4d20*/  LOP3.LUT R4, R0, R4, R3, 0x96, !PT ;  /* 0x0000000400047212 */ /* 0x000fc800078e9603 */
[----:B------:R-:W-:-:S04]  /*4d30*/  LOP3.LUT R5, R4, R5, RZ, 0x3c, !PT ;  /* 0x0000000504057212 */ /* 0x000fc800078e3cff */
[----:B------:R-:W-:Y:S01]  /*4d40*/  IADD3 R5, PT, PT, R2, 0x587c5, R5 ;  /* 0x000587c502057810 */ /* 0x000fe20007ffe005 */
[----:B------:R-:W-:Y:S06]  /*4d50*/  @P0 EXIT ;  /* 0x000000000000094d */ /* 0x000fec0003800000 */
[----:B------:R-:W0:Y:S01]  /*4d60*/  LDC.64 R2, c[0x0][0x380] ;  /* 0x0000e000ff027b82 */ /* 0x000e220000000a00 */
[----:B------:R-:W-:Y:S01]  /*4d70*/  IMAD.HI.U32 R0, R5, 0x4ec4ec4f, RZ ;  /* 0x4ec4ec4f05007827 */ /* 0x000fe200078e00ff */
[----:B------:R-:W-:Y:S01]  /*4d80*/  UMOV UR8, 0x1b ;  /* 0x0000001b00087882 */ /* 0x000fe20000000000 */
[----:B------:R-:W-:Y:S01]  /*4d90*/  UMOV UR5, URZ ;  /* 0x000000ff00057c82 */ /* 0x000fe20008000000 */
[----:B------:R-:W-:Y:S02]  /*4da0*/  UMOV UR4, URZ ;  /* 0x000000ff00047c82 */ /* 0x000fe40008000000 */
[----:B------:R-:W-:-:S05]  /*4db0*/  SHF.R.U32.HI R0, RZ, 0x3, R0 ;  /* 0x00000003ff007819 */ /* 0x000fca0000011600 */
[----:B------:R-:W-:Y:S02]  /*4dc0*/  IMAD R7, R0, -0x1a, R5 ;  /* 0xffffffe600077824 */ /* 0x000fe400078e0205 */
[----:B------:R-:W-:Y:S02]  /*4dd0*/  VIADD R0, R1, 0x31 ;  /* 0x0000003101007836 */ /* 0x000fe40000000000 */
[----:B------:R-:W-:-:S07]  /*4de0*/  IMAD.MOV.U32 R6, RZ, RZ, R7 ;  /* 0x000000ffff067224 */ /* 0x000fce00078e0007 */
.L_x_26:
[----:B------:R-:W-:-:S05]  /*4df0*/  IADD3 R5, P0, PT, R6, UR8, RZ ;  /* 0x0000000806057c10 */ /* 0x000fca000ff1e0ff */
[----:B------:R-:W-:Y:S02]  /*4e00*/  IMAD.X R9, RZ, RZ, UR5, P0 ;  /* 0x00000005ff097e24 */ /* 0x000fe400080e06ff */
[----:B0-----:R-:W-:-:S04]  /*4e10*/  IMAD.WIDE.U32 R4, R5, 0x70, R2 ;  /* 0x0000007005047825 */ /* 0x001fc800078e0002 */
[----:B------:R-:W-:-:S04]  /*4e20*/  IMAD R9, R9, 0x70, RZ ;  /* 0x0000007009097824 */ /* 0x000fc800078e02ff */
[----:B------:R-:W-:-:S05]  /*4e30*/  IMAD.IADD R5, R5, 0x1, R9 ;  /* 0x0000000105057824 */ /* 0x000fca00078e0209 */
[----:B------:R-:W2:Y:S01]  /*4e40*/  LDG.E R11, desc[UR6][R4.64+0x4] ;  /* 0x00000406040b7981 */ /* 0x000ea2000c1e1900 */
[----:B------:R-:W-:Y:S01]  /*4e50*/  UIADD3 UR4, UPT, UPT, UR4, 0x1, URZ ;  /* 0x0000000104047890 */ /* 0x000fe2000fffe0ff */
[----:B------:R-:W-:Y:S04]  /*4e60*/  BSSY.RECONVERGENT B0, `(.L_x_22) ;  /* 0x0000093000007945 */ /* 0x000fe80003800200 */
[----:B------:R-:W-:Y:S01]  /*4e70*/  BSSY.RELIABLE B1, `(.L_x_23) ;  /* 0x0000089000017945 */ /* 0x000fe20003800100 */
[----:B------:R-:W-:Y:S01]  /*4e80*/  IMAD.MOV.U32 R9, RZ, RZ, RZ ;  /* 0x000000ffff097224 */ /* 0x000fe200078e00ff */
[----:B------:R-:W-:Y:S01]  /*4e90*/  UISETP.NE.AND UP1, UPT, UR4, 0x13, UPT ;  /* 0x000000130400788c */ /* 0x000fe2000bf25270 */
[----:B--2---:R-:W-:-:S13]  /*4ea0*/  FSETP.GE.AND P0, PT, R11, R8, PT ;  /* 0x000000080b00720b */ /* 0x004fda0003f06000 */
[----:B------:R-:W-:Y:S05]  /*4eb0*/  @P0 BRA `(.L_x_24) ;  /* 0x0000000800100947 */ /* 0x000fea0003800000 */
[----:B------:R-:W2:Y:S01]  /*4ec0*/  LDG.E R12, desc[UR6][R4.64+0x8] ;  /* 0x00000806040c7981 */ /* 0x000ea2000c1e1900 */
[----:B------:R-:W-:-:S04]  /*4ed0*/  FADD R9, RZ, R11 ;  /* 0x0000000bff097221 */ /* 0x000fc80000000000 */
[----:B--2---:R-:W-:Y:S01]  /*4ee0*/  FADD R12, R9, R12 ;  /* 0x0000000c090c7221 */ /* 0x004fe20000000000 */
[----:B------:R-:W-:-:S04]  /*4ef0*/  IMAD.MOV.U32 R9, RZ, RZ, 0x1 ;  /* 0x00000001ff097424 */ /* 0x000fc800078e00ff */
[----:B------:R-:W-:-:S13]  /*4f00*/  FSETP.GE.AND P0, PT, R12, R8, PT ;  /* 0x000000080c00720b */ /* 0x000fda0003f06000 */
[----:B------:R-:W-:Y:S05]  /*4f10*/  @P0 BRA `(.L_x_24) ;  /* 0x0000000400f80947 */ /* 0x000fea0003800000 */
[----:B------:R-:W2:Y:S02]  /*4f20*/  LDG.E R9, desc[UR6][R4.64+0xc] ;  /* 0x00000c0604097981 */ /* 0x000ea4000c1e1900 */
        /* <DEDUP_REMOVED lines=120> */
[----:B--2---:R-:W-:-:S05]  /*56b0*/  FADD R9, R11, R4 ;  /* 0x000000040b097221 */ /* 0x004fca0000000000 */
[----:B------:R-:W-:-:S13]  /*56c0*/  FSETP.GE.AND P0, PT, R9, R8, PT ;  /* 0x000000080900720b */ /* 0x000fda0003f06000 */
[----:B------:R-:W-:Y:S05]  /*56d0*/  @!P0 BREAK.RELIABLE B1 ;  /* 0x0000000000018942 */ /* 0x000fea0003800100 */
[----:B------:R-:W-:Y:S05]  /*56e0*/  @!P0 BRA `(.L_x_25) ;  /* 0x0000000000288947 */ /* 0x000fea0003800000 */
[----:B------:R-:W-:-:S07]  /*56f0*/  IMAD.MOV.U32 R9, RZ, RZ, 0x1a ;  /* 0x0000001aff097424 */ /* 0x000fce00078e00ff */
.L_x_24:
[----:B------:R-:W-:Y:S05]  /*5700*/  BSYNC.RELIABLE B1 ;  /* 0x0000000000017941 */ /* 0x000fea0003800100 */
.L_x_23:
[----:B------:R-:W-:-:S05]  /*5710*/  IADD3 R5, P0, PT, R9, UR8, RZ ;  /* 0x0000000809057c10 */ /* 0x000fca000ff1e0ff */
[----:B------:R-:W-:Y:S02]  /*5720*/  IMAD.X R6, RZ, RZ, UR5, P0 ;  /* 0x00000005ff067e24 */ /* 0x000fe400080e06ff */
[----:B------:R-:W-:-:S04]  /*5730*/  IMAD.WIDE.U32 R4, R5, 0x70, R2 ;  /* 0x0000007005047825 */ /* 0x000fc800078e0002 */
[----:B------:R-:W-:-:S04]  /*5740*/  IMAD R11, R6, 0x70, RZ ;  /* 0x00000070060b7824 */ /* 0x000fc800078e02ff */
[----:B------:R-:W-:-:S06]  /*5750*/  IMAD.IADD R5, R5, 0x1, R11 ;  /* 0x0000000105057824 */ /* 0x000fcc00078e020b */
[----:B------:R-:W2:Y:S01]  /*5760*/  LDG.E.U8 R5, desc[UR6][R4.64] ;  /* 0x0000000604057981 */ /* 0x000ea2000c1e1100 */
[----:B------:R-:W-:-:S03]  /*5770*/  IMAD.MOV.U32 R6, RZ, RZ, R9 ;  /* 0x000000ffff067224 */ /* 0x000fc600078e0009 */
[----:B--2---:R0:W-:Y:S04]  /*5780*/  STL.U8 [R0], R5 ;  /* 0x0000000500007387 */ /* 0x0041e80000100000 */
.L_x_25:
[----:B------:R-:W-:Y:S05]  /*5790*/  BSYNC.RECONVERGENT B0 ;  /* 0x0000000000007941 */ /* 0x000fea0003800200 */
.L_x_22:
[----:B------:R-:W-:Y:S05]  /*57a0*/  WARPSYNC.ALL ;  /* 0x0000000000007948 */ /* 0x000fea0003800000 */
[----:B------:R-:W-:Y:S01]  /*57b0*/  UIADD3 UR8, UP0, UPT, UR8, 0x1b, URZ ;  /* 0x0000001b08087890 */ /* 0x000fe2000ff1e0ff */
[----:B0-----:R-:W-:-:S03]  /*57c0*/  VIADD R0, R0, 0x1 ;  /* 0x0000000100007836 */ /* 0x001fc60000000000 */
[----:B------:R-:W-:Y:S01]  /*57d0*/  UIADD3.X UR5, UPT, UPT, URZ, UR5, URZ, UP0, !UPT ;  /* 0x00000005ff057290 */ /* 0x000fe200087fe4ff */
[----:B------:R-:W-:Y:S11]  /*57e0*/  BRA.U UP1, `(.L_x_26) ;  /* 0xfffffff501807547 */ /* 0x000ff6000b83ffff */
[----:B------:R-:W2:Y:S01]  /*57f0*/  LDL.64 R16, [R1+0x38] ;  /* 0x0000380001107983 */ /* 0x000ea20000100a00 */
[----:B------:R-:W0:Y:S03]  /*5800*/  LDCU.64 UR10, c[0x0][0x388] ;  /* 0x00007100ff0a77ac */ /* 0x000e260008000a00 */
[----:B------:R-:W3:Y:S04]  /*5810*/  LDL R4, [R1+0x34] ;  /* 0x0000340001047983 */ /* 0x000ee80000100800 */
[----:B------:R-:W4:Y:S04]  /*5820*/  LDL.U16 R8, [R1+0x32] ;  /* 0x0000320001087983 */ /* 0x000f280000100400 */
[----:B------:R-:W5:Y:S04]  /*5830*/  LDL R6, [R1+0x40] ;  /* 0x0000400001067983 */ /* 0x000f680000100800 */
[----:B------:R-:W5:Y:S01]  /*5840*/  LDL.U8 R5, [R1+0x31] ;  /* 0x0000310001057983 */ /* 0x000f620000100000 */
[----:B------:R-:W-:-:S02]  /*5850*/  IMAD R0, R10, 0x14, RZ ;  /* 0x000000140a007824 */ /* 0x000fc400078e02ff */
[----:B------:R-:W-:-:S03]  /*5860*/  VIADD R7, R7, 0x61 ;  /* 0x0000006107077836 */ /* 0x000fc60000000000 */
[----:B0-----:R-:W-:-:S04]  /*5870*/  IADD3 R2, P0, PT, R0, UR10, RZ ;  /* 0x0000000a00027c10 */ /* 0x001fc8000ff1e0ff */
[----:B------:R-:W-:-:S05]  /*5880*/  LEA.HI.X.SX32 R3, R0, UR11, 0x1, P0 ;  /* 0x0000000b00037c11 */ /* 0x000fca00080f0eff */
[----:B------:R4:W-:Y:S01]  /*5890*/  STG.E.U8 desc[UR6][R2.64], R7 ;  /* 0x0000000702007986 */ /* 0x0009e2000c101106 */
[C---:B--2---:R-:W-:Y:S02]  /*58a0*/  PRMT R19, R17.reuse, 0x7770, RZ ;  /* 0x0000777011137816 */ /* 0x044fe400000000ff */
[C---:B------:R-:W-:Y:S02]  /*58b0*/  PRMT R21, R17.reuse, 0x7771, RZ ;  /* 0x0000777111157816 */ /* 0x040fe400000000ff */
[C---:B------:R-:W-:Y:S01]  /*58c0*/  PRMT R23, R17.reuse, 0x7772, RZ ;  /* 0x0000777211177816 */ /* 0x040fe200000000ff */
[----:B------:R5:W-:Y:S01]  /*58d0*/  STG.E.U8 desc[UR6][R2.64+0xc], R19 ;  /* 0x00000c1302007986 */ /* 0x000be2000c101106 */
[----:B------:R-:W-:Y:S02]  /*58e0*/  PRMT R25, R17, 0x7773, RZ ;  /* 0x0000777311197816 */ /* 0x000fe400000000ff */
[C---:B------:R-:W-:Y:S01]  /*58f0*/  PRMT R9, R16.reuse, 0x7770, RZ ;  /* 0x0000777010097816 */ /* 0x040fe200000000ff */
[----:B------:R0:W-:Y:S01]  /*5900*/  STG.E.U8 desc[UR6][R2.64+0xd], R21 ;  /* 0x00000d1502007986 */ /* 0x0001e2000c101106 */
[----:B------:R-:W-:-:S02]  /*5910*/  PRMT R11, R16, 0x7771, RZ ;  /* 0x00007771100b7816 */ /* 0x000fc400000000ff */
[C---:B------:R-:W-:Y:S01]  /*5920*/  PRMT R13, R16.reuse, 0x7772, RZ ;  /* 0x00007772100d7816 */ /* 0x040fe200000000ff */
[----:B------:R1:W-:Y:S01]  /*5930*/  STG.E.U8 desc[UR6][R2.64+0x8], R9 ;  /* 0x0000080902007986 */ /* 0x0003e2000c101106 */
[----:B------:R-:W-:Y:S02]  /*5940*/  PRMT R15, R16, 0x7773, RZ ;  /* 0x00007773100f7816 */ /* 0x000fe400000000ff */
[----:B---3--:R-:W-:Y:S01]  /*5950*/  PRMT R17, R4, 0x7770, RZ ;  /* 0x0000777004117816 */ /* 0x008fe200000000ff */
[----:B------:R2:W-:Y:S01]  /*5960*/  STG.E.U8 desc[UR6][R2.64+0x9], R11 ;  /* 0x0000090b02007986 */ /* 0x0005e2000c101106 */
[----:B----4-:R-:W-:Y:S02]  /*5970*/  PRMT R7, R8, 0x7770, RZ ;  /* 0x0000777008077816 */ /* 0x010fe400000000ff */
[C---:B-----5:R-:W-:Y:S01]  /*5980*/  PRMT R19, R6.reuse, 0x7771, RZ ;  /* 0x0000777106137816 */ /* 0x060fe200000000ff */
[----:B------:R3:W-:Y:S01]  /*5990*/  STG.E.U8 desc[UR6][R2.64+0xa], R13 ;  /* 0x00000a0d02007986 */ /* 0x0007e2000c101106 */
[----:B0-----:R-:W-:-:S03]  /*59a0*/  PRMT R21, R6, 0x7772, RZ ;  /* 0x0000777206157816 */ /* 0x001fc600000000ff */
[----:B------:R0:W-:Y:S01]  /*59b0*/  STG.E.U8 desc[UR6][R2.64+0xb], R15 ;  /* 0x00000b0f02007986 */ /* 0x0001e2000c101106 */
[----:B-1----:R-:W-:-:S03]  /*59c0*/  PRMT R9, R8, 0x7771, RZ ;  /* 0x0000777108097816 */ /* 0x002fc600000000ff */
[----:B------:R1:W-:Y:S01]  /*59d0*/  STG.E.U8 desc[UR6][R2.64+0xe], R23 ;  /* 0x00000e1702007986 */ /* 0x0003e2000c101106 */
[----:B--2---:R-:W-:-:S03]  /*59e0*/  PRMT R11, R4, 0x7771, RZ ;  /* 0x00007771040b7816 */ /* 0x004fc600000000ff */
[----:B------:R2:W-:Y:S01]  /*59f0*/  STG.E.U8 desc[UR6][R2.64+0x4], R17 ;  /* 0x0000041102007986 */ /* 0x0005e2000c101106 */
[C---:B---3--:R-:W-:Y:S02]  /*5a00*/  PRMT R13, R4.reuse, 0x7772, RZ ;  /* 0x00007772040d7816 */ /* 0x048fe400000000ff */
[----:B0-----:R-:W-:Y:S01]  /*5a10*/  PRMT R15, R4, 0x7773, RZ ;  /* 0x00007773040f7816 */ /* 0x001fe200000000ff */
[----:B------:R-:W-:Y:S01]  /*5a20*/  STG.E.U8 desc[UR6][R2.64+0xf], R25 ;  /* 0x00000f1902007986 */ /* 0x000fe2000c101106 */
[----:B-1----:R-:W-:-:S03]  /*5a30*/  PRMT R23, R6, 0x7773, RZ ;  /* 0x0000777306177816 */ /* 0x002fc600000000ff */
[----:B------:R-:W-:Y:S01]  /*5a40*/  STG.E.U8 desc[UR6][R2.64+0x5], R11 ;  /* 0x0000050b02007986 */ /* 0x000fe2000c101106 */
[----:B--2---:R-:W-:-:S03]  /*5a50*/  PRMT R17, R6, 0x7770, RZ ;  /* 0x0000777006117816 */ /* 0x004fc600000000ff */
[----:B------:R-:W-:Y:S04]  /*5a60*/  STG.E.U8 desc[UR6][R2.64+0x6], R13 ;  /* 0x0000060d02007986 */ /* 0x000fe8000c101106 */
[----:B------:R-:W-:Y:S04]  /*5a70*/  STG.E.U8 desc[UR6][R2.64+0x7], R15 ;  /* 0x0000070f02007986 */ /* 0x000fe8000c101106 */
[----:B------:R-:W-:Y:S04]  /*5a80*/  STG.E.U8 desc[UR6][R2.64+0x2], R7 ;  /* 0x0000020702007986 */ /* 0x000fe8000c101106 */
[----:B------:R-:W-:Y:S04]  /*5a90*/  STG.E.U8 desc[UR6][R2.64+0x3], R9 ;  /* 0x0000030902007986 */ /* 0x000fe8000c101106 */
[----:B------:R-:W-:Y:S04]  /*5aa0*/  STG.E.U8 desc[UR6][R2.64+0x1], R5 ;  /* 0x0000010502007986 */ /* 0x000fe8000c101106 */
[----:B------:R-:W-:Y:S04]  /*5ab0*/  STG.E.U8 desc[UR6][R2.64+0x10], R17 ;  /* 0x0000101102007986 */ /* 0x000fe8000c101106 */
[----:B------:R-:W-:Y:S04]  /*5ac0*/  STG.E.U8 desc[UR6][R2.64+0x11], R19 ;  /* 0x0000111302007986 */ /* 0x000fe8000c101106 */
[----:B------:R-:W-:Y:S04]  /*5ad0*/  STG.E.U8 desc[UR6][R2.64+0x12], R21 ;  /* 0x0000121502007986 */ /* 0x000fe8000c101106 */
[----:B------:R-:W-:Y:S01]  /*5ae0*/  STG.E.U8 desc[UR6][R2.64+0x13], R23 ;  /* 0x0000131702007986 */ /* 0x000fe2000c101106 */
[----:B------:R-:W-:Y:S05]  /*5af0*/  EXIT ;  /* 0x000000000000794d */ /* 0x000fea0003800000 */
.L_x_27:
[----:B------:R-:W-:-:S00]  /*5b00*/  BRA `(.L_x_27) ;  /* 0xfffffffc00fc7947 */ /* 0x000fc0000383ffff */
[----:B------:R-:W-:-:S00]  /*5b10*/  NOP ;  /* 0x0000000000007918 */ /* 0x000fc00000000000 */
        /* <DEDUP_REMOVED lines=14> */
.L_x_28:


//--------------------- .nv.global.init           --------------------------
	.section	.nv.global.init,"aw",@progbits
	.align	4
.nv.global.init:
	.type		mrg32k3aM1SubSeq,@object
	.size		mrg32k3aM1SubSeq,(mrg32k3aM2SubSeq - mrg32k3aM1SubSeq)
mrg32k3aM1SubSeq:
        /*0000*/ 	.byte	0x0b, 0xcc, 0xee, 0x04, 0x73, 0x29, 0x8b, 0x6f, 0xf6, 0x53, 0x03, 0xf6, 0x23, 0xf6, 0xea, 0xda
        /* <DEDUP_REMOVED lines=125> */
	.type		mrg32k3aM2SubSeq,@object
	.size		mrg32k3aM2SubSeq,(mrg32k3aM1 - mrg32k3aM2SubSeq)
mrg32k3aM2SubSeq:
        /* <DEDUP_REMOVED lines=126> */
	.type		mrg32k3aM1,@object
	.size		mrg32k3aM1,(mrg32k3aM1Seq - mrg32k3aM1)
mrg32k3aM1:
        /* <DEDUP_REMOVED lines=144> */
	.type		mrg32k3aM1Seq,@object
	.size		mrg32k3aM1Seq,(mrg32k3aM2 - mrg32k3aM1Seq)
mrg32k3aM1Seq:
        /* <DEDUP_REMOVED lines=144> */
	.type		mrg32k3aM2,@object
	.size		mrg32k3aM2,(mrg32k3aM2Seq - mrg32k3aM2)
mrg32k3aM2:
        /* <DEDUP_REMOVED lines=144> */
	.type		mrg32k3aM2Seq,@object
	.size		mrg32k3aM2Seq,(precalc_xorwow_matrix - mrg32k3aM2Seq)
mrg32k3aM2Seq:
        /* <DEDUP_REMOVED lines=144> */
	.type		precalc_xorwow_matrix,@object
	.size		precalc_xorwow_matrix,(precalc_xorwow_offset_matrix - precalc_xorwow_matrix)
precalc_xorwow_matrix:
        /* <DEDUP_REMOVED lines=6400> */
	.type		precalc_xorwow_offset_matrix,@object
	.size		precalc_xorwow_offset_matrix,(.L_1 - precalc_xorwow_offset_matrix)
precalc_xorwow_offset_matrix:
        /* <DEDUP_REMOVED lines=6400> */
.L_1:


//--------------------- .nv.shared.reserved.0     --------------------------
	.section	.nv.shared.reserved.0,"aw",@nobits
	.weak		__nv_reservedSMEM_offset_0_alias
	.size		__nv_reservedSMEM_offset_0_alias, 0, 64
	.other		__nv_reservedSMEM_offset_0_alias,@"STO_CUDA_RESERVED_SHARED STV_DEFAULT"
__nv_reservedSMEM_offset_0_alias:
	.zero		0
	.zero		64


//--------------------- .nv.constant0._Z19createWordsBaselineP9GraphNodePc --------------------------
	.section	.nv.constant0._Z19createWordsBaselineP9GraphNodePc,"a",@progbits
	.sectionflags	@""
	.align	4
.nv.constant0._Z19createWordsBaselineP9GraphNodePc:
	.zero		912


//--------------------- SYMBOLS --------------------------

	.type		.nv.reservedSmem.offset0,@object
	.size		.nv.reservedSmem.offset0,0x4
